//
// Generated by NVIDIA NVVM Compiler
//
// Compiler Build ID: CL-36424714
// Cuda compilation tools, release 13.0, V13.0.88
// Based on NVVM 20.0.0
//

.version 9.0
.target sm_100
.address_size 64

	// .globl	_Z14pagdiff_kernel13pagdiff_arg_t
// _ZZ14pagdiff_kernel13pagdiff_arg_tE3_xi has been demoted
// _ZZ14pagdiff_kernel13pagdiff_arg_tE3_yi has been demoted
// _ZZ14pagdiff_kernel13pagdiff_arg_tE3_zi has been demoted

.visible .entry _Z14pagdiff_kernel13pagdiff_arg_t(
	.param .align 8 .b8 _Z14pagdiff_kernel13pagdiff_arg_t_param_0[88]
)
{
	.reg .pred 	%p<20>;
	.reg .b16 	%rs<5>;
	.reg .b32 	%r<99>;
	.reg .b32 	%f<241>;
	.reg .b64 	%rd<17>;
	// demoted variable
	.shared .align 4 .b8 _ZZ14pagdiff_kernel13pagdiff_arg_tE3_xi[4096];
	// demoted variable
	.shared .align 4 .b8 _ZZ14pagdiff_kernel13pagdiff_arg_tE3_yi[4096];
	// demoted variable
	.shared .align 4 .b8 _ZZ14pagdiff_kernel13pagdiff_arg_tE3_zi[4096];
	ld.param.u32 	%r43, [_Z14pagdiff_kernel13pagdiff_arg_t_param_0+40];
	ld.param.v2.u32 	{%r44, %r45}, [_Z14pagdiff_kernel13pagdiff_arg_t_param_0+32];
	ld.param.u32 	%r37, [_Z14pagdiff_kernel13pagdiff_arg_t_param_0+80];
	ld.param.u64 	%rd9, [_Z14pagdiff_kernel13pagdiff_arg_t_param_0+72];
	ld.param.u64 	%rd8, [_Z14pagdiff_kernel13pagdiff_arg_t_param_0+64];
	ld.param.u64 	%rd7, [_Z14pagdiff_kernel13pagdiff_arg_t_param_0+56];
	ld.param.f32 	%f31, [_Z14pagdiff_kernel13pagdiff_arg_t_param_0+48];
	ld.param.f32 	%f30, [_Z14pagdiff_kernel13pagdiff_arg_t_param_0+44];
	ld.param.v2.f32 	{%f28, %f29}, [_Z14pagdiff_kernel13pagdiff_arg_t_param_0+24];
	ld.param.v2.f32 	{%f26, %f27}, [_Z14pagdiff_kernel13pagdiff_arg_t_param_0+16];
	ld.param.v2.f32 	{%f24, %f25}, [_Z14pagdiff_kernel13pagdiff_arg_t_param_0+8];
	ld.param.u64 	%rd6, [_Z14pagdiff_kernel13pagdiff_arg_t_param_0];
	cvta.to.global.u64 	%rd10, %rd6;
	mov.u32 	%r46, %tid.x;
	mov.u32 	%r47, %ntid.x;
	mov.u32 	%r48, %tid.y;
	mad.lo.s32 	%r49, %r47, %r48, %r46;
	mov.u32 	%r50, %ntid.y;
	mul.lo.s32 	%r51, %r47, %r50;
	mov.u32 	%r52, %tid.z;
	mad.lo.s32 	%r5, %r51, %r52, %r49;
	mov.u32 	%r53, %ntid.z;
	mul.lo.s32 	%r6, %r51, %r53;
	mov.u32 	%r54, %ctaid.x;
	mad.lo.s32 	%r7, %r54, %r47, %r46;
	mov.u32 	%r55, %ctaid.y;
	mad.lo.s32 	%r56, %r55, %r50, %r48;
	mov.u32 	%r57, %ctaid.z;
	mad.lo.s32 	%r58, %r57, %r53, %r52;
	setp.lt.s32 	%p2, %r7, %r44;
	setp.lt.s32 	%p3, %r56, %r45;
	and.pred  	%p4, %p2, %p3;
	setp.lt.s32 	%p5, %r58, %r43;
	and.pred  	%p1, %p4, %p5;
	mad.lo.s32 	%r59, %r45, %r58, %r56;
	mad.lo.s32 	%r60, %r59, %r44, %r7;
	mul.wide.s32 	%rd11, %r60, 4;
	add.s64 	%rd3, %rd10, %rd11;
	not.pred 	%p6, %p1;
	@%p6 bra 	$L__BB0_2;
	cvt.rn.f32.s32 	%f33, %r7;
	add.s32 	%r61, %r44, -1;
	cvt.rn.f32.s32 	%f34, %r61;
	div.rn.f32 	%f35, %f33, %f34;
	cvt.rn.f32.u32 	%f36, %r56;
	add.s32 	%r62, %r45, -1;
	cvt.rn.f32.u32 	%f37, %r62;
	div.rn.f32 	%f38, %f36, %f37;
	cvt.rn.f32.u32 	%f39, %r58;
	add.s32 	%r63, %r43, -1;
	cvt.rn.f32.u32 	%f40, %r63;
	div.rn.f32 	%f41, %f39, %f40;
	mov.f32 	%f42, 0f3F800000;
	sub.f32 	%f43, %f42, %f35;
	mul.f32 	%f44, %f24, %f43;
	fma.rn.f32 	%f231, %f27, %f35, %f44;
	sub.f32 	%f45, %f42, %f38;
	mul.f32 	%f46, %f25, %f45;
	fma.rn.f32 	%f230, %f28, %f38, %f46;
	sub.f32 	%f47, %f42, %f41;
	mul.f32 	%f48, %f26, %f47;
	fma.rn.f32 	%f229, %f29, %f41, %f48;
	mul.f32 	%f49, %f30, %f30;
	mov.f32 	%f50, 0fBF000000;
	div.rn.f32 	%f228, %f50, %f49;
	ld.global.f32 	%f239, [%rd3];
$L__BB0_2:
	setp.lt.s32 	%p7, %r37, 1;
	@%p7 bra 	$L__BB0_16;
	shl.b32 	%r65, %r5, 2;
	mov.u32 	%r66, _ZZ14pagdiff_kernel13pagdiff_arg_tE3_xi;
	add.s32 	%r10, %r66, %r65;
	mov.u32 	%r67, _ZZ14pagdiff_kernel13pagdiff_arg_tE3_yi;
	add.s32 	%r11, %r67, %r65;
	mov.u32 	%r68, _ZZ14pagdiff_kernel13pagdiff_arg_tE3_zi;
	add.s32 	%r12, %r68, %r65;
	add.f32 	%f12, %f31, %f31;
	cvta.to.global.u64 	%rd4, %rd9;
	cvta.to.global.u64 	%rd5, %rd8;
	mov.b32 	%r92, 0;
	mov.u32 	%r91, %r37;
$L__BB0_4:
	min.s32 	%r15, %r91, %r6;
	max.s32 	%r16, %r15, 1;
	and.b32  	%r17, %r16, 3;
	bar.sync 	0;
	add.s32 	%r18, %r92, %r5;
	setp.ge.s32 	%p8, %r18, %r37;
	@%p8 bra 	$L__BB0_6;
	cvta.to.global.u64 	%rd12, %rd7;
	mul.wide.u32 	%rd13, %r18, 4;
	add.s64 	%rd14, %rd12, %rd13;
	ld.global.f32 	%f51, [%rd14];
	st.shared.f32 	[%r10], %f51;
	add.s64 	%rd15, %rd5, %rd13;
	ld.global.f32 	%f52, [%rd15];
	st.shared.f32 	[%r11], %f52;
	add.s64 	%rd16, %rd4, %rd13;
	ld.global.f32 	%f53, [%rd16];
	st.shared.f32 	[%r12], %f53;
$L__BB0_6:
	bar.sync 	0;
	setp.le.s32 	%p9, %r37, %r92;
	or.pred  	%p11, %p6, %p9;
	@%p11 bra 	$L__BB0_15;
	setp.lt.s32 	%p12, %r15, 4;
	mov.b32 	%r98, 0;
	@%p12 bra 	$L__BB0_10;
	and.b32  	%r98, %r16, 2147483644;
	mov.u32 	%r73, _ZZ14pagdiff_kernel13pagdiff_arg_tE3_xi;
	add.s32 	%r95, %r73, 8;
	mov.u32 	%r74, _ZZ14pagdiff_kernel13pagdiff_arg_tE3_yi;
	add.s32 	%r94, %r74, 8;
	mov.u32 	%r75, _ZZ14pagdiff_kernel13pagdiff_arg_tE3_zi;
	add.s32 	%r93, %r75, 8;
	neg.s32 	%r96, %r98;
$L__BB0_9:
	.pragma "nounroll";
	ld.shared.f32 	%f55, [%r95+-8];
	ld.shared.f32 	%f56, [%r94+-8];
	ld.shared.f32 	%f57, [%r93+-8];
	sub.f32 	%f58, %f231, %f55;
	sub.f32 	%f59, %f230, %f56;
	mul.f32 	%f60, %f59, %f59;
	fma.rn.f32 	%f61, %f58, %f58, %f60;
	sub.f32 	%f62, %f229, %f57;
	fma.rn.f32 	%f63, %f62, %f62, %f61;
	mul.f32 	%f64, %f228, %f63;
	mul.f32 	%f65, %f64, 0f3FB8AA3B;
	ex2.approx.f32 	%f66, %f65;
	add.f32 	%f67, %f239, %f66;
	add.f32 	%f68, %f229, %f57;
	fma.rn.f32 	%f69, %f68, %f68, %f61;
	mul.f32 	%f70, %f228, %f69;
	mul.f32 	%f71, %f70, 0f3FB8AA3B;
	ex2.approx.f32 	%f72, %f71;
	add.f32 	%f73, %f67, %f72;
	sub.f32 	%f74, %f68, %f12;
	fma.rn.f32 	%f75, %f74, %f74, %f61;
	mul.f32 	%f76, %f228, %f75;
	mul.f32 	%f77, %f76, 0f3FB8AA3B;
	ex2.approx.f32 	%f78, %f77;
	add.f32 	%f79, %f73, %f78;
	ld.shared.f32 	%f80, [%r95+-4];
	ld.shared.f32 	%f81, [%r94+-4];
	ld.shared.f32 	%f82, [%r93+-4];
	sub.f32 	%f83, %f231, %f80;
	sub.f32 	%f84, %f230, %f81;
	mul.f32 	%f85, %f84, %f84;
	fma.rn.f32 	%f86, %f83, %f83, %f85;
	sub.f32 	%f87, %f229, %f82;
	fma.rn.f32 	%f88, %f87, %f87, %f86;
	mul.f32 	%f89, %f228, %f88;
	mul.f32 	%f90, %f89, 0f3FB8AA3B;
	ex2.approx.f32 	%f91, %f90;
	add.f32 	%f92, %f79, %f91;
	add.f32 	%f93, %f229, %f82;
	fma.rn.f32 	%f94, %f93, %f93, %f86;
	mul.f32 	%f95, %f228, %f94;
	mul.f32 	%f96, %f95, 0f3FB8AA3B;
	ex2.approx.f32 	%f97, %f96;
	add.f32 	%f98, %f92, %f97;
	sub.f32 	%f99, %f93, %f12;
	fma.rn.f32 	%f100, %f99, %f99, %f86;
	mul.f32 	%f101, %f228, %f100;
	mul.f32 	%f102, %f101, 0f3FB8AA3B;
	ex2.approx.f32 	%f103, %f102;
	add.f32 	%f104, %f98, %f103;
	ld.shared.f32 	%f105, [%r95];
	ld.shared.f32 	%f106, [%r94];
	ld.shared.f32 	%f107, [%r93];
	sub.f32 	%f108, %f231, %f105;
	sub.f32 	%f109, %f230, %f106;
	mul.f32 	%f110, %f109, %f109;
	fma.rn.f32 	%f111, %f108, %f108, %f110;
	sub.f32 	%f112, %f229, %f107;
	fma.rn.f32 	%f113, %f112, %f112, %f111;
	mul.f32 	%f114, %f228, %f113;
	mul.f32 	%f115, %f114, 0f3FB8AA3B;
	ex2.approx.f32 	%f116, %f115;
	add.f32 	%f117, %f104, %f116;
	add.f32 	%f118, %f229, %f107;
	fma.rn.f32 	%f119, %f118, %f118, %f111;
	mul.f32 	%f120, %f228, %f119;
	mul.f32 	%f121, %f120, 0f3FB8AA3B;
	ex2.approx.f32 	%f122, %f121;
	add.f32 	%f123, %f117, %f122;
	sub.f32 	%f124, %f118, %f12;
	fma.rn.f32 	%f125, %f124, %f124, %f111;
	mul.f32 	%f126, %f228, %f125;
	mul.f32 	%f127, %f126, 0f3FB8AA3B;
	ex2.approx.f32 	%f128, %f127;
	add.f32 	%f129, %f123, %f128;
	ld.shared.f32 	%f130, [%r95+4];
	ld.shared.f32 	%f131, [%r94+4];
	ld.shared.f32 	%f132, [%r93+4];
	sub.f32 	%f133, %f231, %f130;
	sub.f32 	%f134, %f230, %f131;
	mul.f32 	%f135, %f134, %f134;
	fma.rn.f32 	%f136, %f133, %f133, %f135;
	sub.f32 	%f137, %f229, %f132;
	fma.rn.f32 	%f138, %f137, %f137, %f136;
	mul.f32 	%f139, %f228, %f138;
	mul.f32 	%f140, %f139, 0f3FB8AA3B;
	ex2.approx.f32 	%f141, %f140;
	add.f32 	%f142, %f129, %f141;
	add.f32 	%f143, %f229, %f132;
	fma.rn.f32 	%f144, %f143, %f143, %f136;
	mul.f32 	%f145, %f228, %f144;
	mul.f32 	%f146, %f145, 0f3FB8AA3B;
	ex2.approx.f32 	%f147, %f146;
	add.f32 	%f148, %f142, %f147;
	sub.f32 	%f149, %f143, %f12;
	fma.rn.f32 	%f150, %f149, %f149, %f136;
	mul.f32 	%f151, %f228, %f150;
	mul.f32 	%f152, %f151, 0f3FB8AA3B;
	ex2.approx.f32 	%f153, %f152;
	add.f32 	%f239, %f148, %f153;
	add.s32 	%r96, %r96, 4;
	add.s32 	%r95, %r95, 16;
	add.s32 	%r94, %r94, 16;
	add.s32 	%r93, %r93, 16;
	setp.ne.s32 	%p13, %r96, 0;
	@%p13 bra 	$L__BB0_9;
$L__BB0_10:
	setp.eq.s32 	%p14, %r17, 0;
	@%p14 bra 	$L__BB0_15;
	setp.eq.s32 	%p15, %r17, 1;
	@%p15 bra 	$L__BB0_13;
	shl.b32 	%r76, %r98, 2;
	mov.u32 	%r77, _ZZ14pagdiff_kernel13pagdiff_arg_tE3_xi;
	add.s32 	%r78, %r77, %r76;
	ld.shared.f32 	%f155, [%r78];
	mov.u32 	%r79, _ZZ14pagdiff_kernel13pagdiff_arg_tE3_yi;
	add.s32 	%r80, %r79, %r76;
	ld.shared.f32 	%f156, [%r80];
	mov.u32 	%r81, _ZZ14pagdiff_kernel13pagdiff_arg_tE3_zi;
	add.s32 	%r82, %r81, %r76;
	ld.shared.f32 	%f157, [%r82];
	sub.f32 	%f158, %f231, %f155;
	sub.f32 	%f159, %f230, %f156;
	mul.f32 	%f160, %f159, %f159;
	fma.rn.f32 	%f161, %f158, %f158, %f160;
	sub.f32 	%f162, %f229, %f157;
	fma.rn.f32 	%f163, %f162, %f162, %f161;
	mul.f32 	%f164, %f228, %f163;
	mul.f32 	%f165, %f164, 0f3FB8AA3B;
	ex2.approx.f32 	%f166, %f165;
	add.f32 	%f167, %f239, %f166;
	add.f32 	%f168, %f229, %f157;
	fma.rn.f32 	%f169, %f168, %f168, %f161;
	mul.f32 	%f170, %f228, %f169;
	mul.f32 	%f171, %f170, 0f3FB8AA3B;
	ex2.approx.f32 	%f172, %f171;
	add.f32 	%f173, %f167, %f172;
	sub.f32 	%f174, %f168, %f12;
	fma.rn.f32 	%f175, %f174, %f174, %f161;
	mul.f32 	%f176, %f228, %f175;
	mul.f32 	%f177, %f176, 0f3FB8AA3B;
	ex2.approx.f32 	%f178, %f177;
	add.f32 	%f179, %f173, %f178;
	ld.shared.f32 	%f180, [%r78+4];
	ld.shared.f32 	%f181, [%r80+4];
	ld.shared.f32 	%f182, [%r82+4];
	sub.f32 	%f183, %f231, %f180;
	sub.f32 	%f184, %f230, %f181;
	mul.f32 	%f185, %f184, %f184;
	fma.rn.f32 	%f186, %f183, %f183, %f185;
	sub.f32 	%f187, %f229, %f182;
	fma.rn.f32 	%f188, %f187, %f187, %f186;
	mul.f32 	%f189, %f228, %f188;
	mul.f32 	%f190, %f189, 0f3FB8AA3B;
	ex2.approx.f32 	%f191, %f190;
	add.f32 	%f192, %f179, %f191;
	add.f32 	%f193, %f229, %f182;
	fma.rn.f32 	%f194, %f193, %f193, %f186;
	mul.f32 	%f195, %f228, %f194;
	mul.f32 	%f196, %f195, 0f3FB8AA3B;
	ex2.approx.f32 	%f197, %f196;
	add.f32 	%f198, %f192, %f197;
	sub.f32 	%f199, %f193, %f12;
	fma.rn.f32 	%f200, %f199, %f199, %f186;
	mul.f32 	%f201, %f228, %f200;
	mul.f32 	%f202, %f201, 0f3FB8AA3B;
	ex2.approx.f32 	%f203, %f202;
	add.f32 	%f239, %f198, %f203;
	add.s32 	%r98, %r98, 2;
$L__BB0_13:
	and.b32  	%r83, %r16, 1;
	setp.eq.b32 	%p16, %r83, 1;
	not.pred 	%p17, %p16;
	@%p17 bra 	$L__BB0_15;
	shl.b32 	%r84, %r98, 2;
	mov.u32 	%r85, _ZZ14pagdiff_kernel13pagdiff_arg_tE3_xi;
	add.s32 	%r86, %r85, %r84;
	ld.shared.f32 	%f204, [%r86];
	mov.u32 	%r87, _ZZ14pagdiff_kernel13pagdiff_arg_tE3_yi;
	add.s32 	%r88, %r87, %r84;
	ld.shared.f32 	%f205, [%r88];
	mov.u32 	%r89, _ZZ14pagdiff_kernel13pagdiff_arg_tE3_zi;
	add.s32 	%r90, %r89, %r84;
	ld.shared.f32 	%f206, [%r90];
	sub.f32 	%f207, %f231, %f204;
	sub.f32 	%f208, %f230, %f205;
	mul.f32 	%f209, %f208, %f208;
	fma.rn.f32 	%f210, %f207, %f207, %f209;
	sub.f32 	%f211, %f229, %f206;
	fma.rn.f32 	%f212, %f211, %f211, %f210;
	mul.f32 	%f213, %f228, %f212;
	mul.f32 	%f214, %f213, 0f3FB8AA3B;
	ex2.approx.f32 	%f215, %f214;
	add.f32 	%f216, %f239, %f215;
	add.f32 	%f217, %f229, %f206;
	fma.rn.f32 	%f218, %f217, %f217, %f210;
	mul.f32 	%f219, %f228, %f218;
	mul.f32 	%f220, %f219, 0f3FB8AA3B;
	ex2.approx.f32 	%f221, %f220;
	add.f32 	%f222, %f216, %f221;
	sub.f32 	%f223, %f217, %f12;
	fma.rn.f32 	%f224, %f223, %f223, %f210;
	mul.f32 	%f225, %f228, %f224;
	mul.f32 	%f226, %f225, 0f3FB8AA3B;
	ex2.approx.f32 	%f227, %f226;
	add.f32 	%f239, %f222, %f227;
$L__BB0_15:
	add.s32 	%r92, %r92, %r6;
	setp.lt.s32 	%p18, %r92, %r37;
	sub.s32 	%r91, %r91, %r6;
	@%p18 bra 	$L__BB0_4;
$L__BB0_16:
	@%p6 bra 	$L__BB0_18;
	st.global.f32 	[%rd3], %f239;
$L__BB0_18:
	ret;

}


// ===== COMPILED SASS (sm_100) =====

	.target	sm_100

	.elftype	@"ET_EXEC"


//--------------------- .note.nv.tkinfo           --------------------------
	.section	.note.nv.tkinfo,"",@"SHT_NOTE"
	.sectionflags	@"SHF_NOTE_NV_TKINFO"
	.tkinfo
        /*0018*/ 	.word	0x00000002
        /*0030*/ 	.string	""
        /*0030*/ 	.string	"ptxas"
        /*0030*/ 	.string	"Cuda compilation tools, release 13.0, V13.0.88"
        /*0030*/ 	.string	"Build cuda_13.0.r13.0/compiler.36424714_0"
        /*0030*/ 	.string	"-arch sm_100 -m 64 "



//--------------------- .note.nv.cuinfo           --------------------------
	.section	.note.nv.cuinfo,"",@"SHT_NOTE"
	.sectionflags	@"SHF_NOTE_NV_CUINFO"
        /*0018*/ 	.short	0x0002
        /*001a*/ 	.short	0x0064
        /*001c*/ 	.short	0x0082
	.zero		2


//--------------------- .nv.info                  --------------------------
	.section	.nv.info,"",@"SHT_CUDA_INFO"
	.align	4


	//----- nvinfo : EIATTR_REGCOUNT
	.align		4
        /*0000*/ 	.byte	0x04, 0x2f
        /*0002*/ 	.short	(.L_1 - .L_0)
	.align		4
.L_0:
        /*0004*/ 	.word	index@(_Z14pagdiff_kernel13pagdiff_arg_t)
        /*0008*/ 	.word	0x00000020


	//----- nvinfo : EIATTR_FRAME_SIZE
	.align		4
.L_1:
        /*000c*/ 	.byte	0x04, 0x11
        /*000e*/ 	.short	(.L_3 - .L_2)
	.align		4
.L_2:
        /*0010*/ 	.word	index@($__internal_0_$__cuda_sm3x_div_rn_noftz_f32_slowpath)
        /*0014*/ 	.word	0x00000000


	//----- nvinfo : EIATTR_FRAME_SIZE
	.align		4
.L_3:
        /*0018*/ 	.byte	0x04, 0x11
        /*001a*/ 	.short	(.L_5 - .L_4)
	.align		4
.L_4:
        /*001c*/ 	.word	index@(_Z14pagdiff_kernel13pagdiff_arg_t)
        /*0020*/ 	.word	0x00000000


	//----- nvinfo : EIATTR_MIN_STACK_SIZE
	.align		4
.L_5:
        /*0024*/ 	.byte	0x04, 0x12
        /*0026*/ 	.short	(.L_7 - .L_6)
	.align		4
.L_6:
        /*0028*/ 	.word	index@(_Z14pagdiff_kernel13pagdiff_arg_t)
        /*002c*/ 	.word	0x00000000
.L_7:


//--------------------- .nv.compat                --------------------------
	.section	.nv.compat,"",@"SHT_CUDA_COMPAT_INFO"
	.align	4
        /*0000*/ 	.byte	0x02, 0x09, 0x00, 0x00, 0x02, 0x02, 0x01, 0x00, 0x02, 0x05, 0x05, 0x00, 0x03, 0x07, 0x01, 0x01
        /*0010*/ 	.byte	0x02, 0x03, 0x00, 0x00, 0x02, 0x06, 0x01, 0x00, 0x04, 0x0b, 0x08, 0x00, 0x01, 0x00, 0x00, 0x00
        /*0020*/ 	.byte	0x00, 0x00, 0x00, 0x00


//--------------------- .nv.info._Z14pagdiff_kernel13pagdiff_arg_t --------------------------
	.section	.nv.info._Z14pagdiff_kernel13pagdiff_arg_t,"",@"SHT_CUDA_INFO"
	.sectionflags	@""
	.align	4


	//----- nvinfo : EIATTR_CUDA_API_VERSION
	.align		4
        /*0000*/ 	.byte	0x04, 0x37
        /*0002*/ 	.short	(.L_9 - .L_8)
.L_8:
        /*0004*/ 	.word	0x00000082


	//----- nvinfo : EIATTR_KPARAM_INFO
	.align		4
.L_9:
        /*0008*/ 	.byte	0x04, 0x17
        /*000a*/ 	.short	(.L_11 - .L_10)
.L_10:
        /*000c*/ 	.word	0x00000000
        /*0010*/ 	.short	0x0000
        /*0012*/ 	.short	0x0000
        /*0014*/ 	.byte	0x00, 0xf0, 0x61, 0x01


	//----- nvinfo : EIATTR_SPARSE_MMA_MASK
	.align		4
.L_11:
        /*0018*/ 	.byte	0x03, 0x50
        /*001a*/ 	.short	0x0000


	//----- nvinfo : EIATTR_MAXREG_COUNT
	.align		4
        /*001c*/ 	.byte	0x03, 0x1b
        /*001e*/ 	.short	0x00ff


	//----- nvinfo : EIATTR_NUM_BARRIERS
	.align		4
        /*0020*/ 	.byte	0x02, 0x4c
        /*0022*/ 	.byte	0x01
	.zero		1


	//----- nvinfo : EIATTR_MERCURY_ISA_VERSION
	.align		4
        /*0024*/ 	.byte	0x03, 0x5f
        /*0026*/ 	.short	0x0101


	//----- nvinfo : EIATTR_VRC_CTA_INIT_COUNT
	.align		4
        /*0028*/ 	.byte	0x02, 0x4a
	.zero		1
	.zero		1


	//----- nvinfo : EIATTR_EXIT_INSTR_OFFSETS
	.align		4
        /*002c*/ 	.byte	0x04, 0x1c
        /*002e*/ 	.short	(.L_13 - .L_12)


	//   ....[0]....
.L_12:
        /*0030*/ 	.word	0x00001b40


	//   ....[1]....
        /*0034*/ 	.word	0x00001b60


	//----- nvinfo : EIATTR_CRS_STACK_SIZE
	.align		4
.L_13:
        /*0038*/ 	.byte	0x04, 0x1e
        /*003a*/ 	.short	(.L_15 - .L_14)
.L_14:
        /*003c*/ 	.word	0x00000000


	//----- nvinfo : EIATTR_CBANK_PARAM_SIZE
	.align		4
.L_15:
        /*0040*/ 	.byte	0x03, 0x19
        /*0042*/ 	.short	0x0058


	//----- nvinfo : EIATTR_PARAM_CBANK
	.align		4
        /*0044*/ 	.byte	0x04, 0x0a
        /*0046*/ 	.short	(.L_17 - .L_16)
	.align		4
.L_16:
        /*0048*/ 	.word	index@(.nv.constant0._Z14pagdiff_kernel13pagdiff_arg_t)
        /*004c*/ 	.short	0x0380
        /*004e*/ 	.short	0x0058


	//----- nvinfo : EIATTR_SW_WAR
	.align		4
.L_17:
        /*0050*/ 	.byte	0x04, 0x36
        /*0052*/ 	.short	(.L_19 - .L_18)
.L_18:
        /*0054*/ 	.word	0x00000008
.L_19:


//--------------------- .nv.callgraph             --------------------------
	.section	.nv.callgraph,"",@"SHT_CUDA_CALLGRAPH"
	.align	4
	.sectionentsize	8
	.align		4
        /*0000*/ 	.word	0x00000000
	.align		4
        /*0004*/ 	.word	0xffffffff
	.align		4
        /*0008*/ 	.word	0x00000000
	.align		4
        /*000c*/ 	.word	0xfffffffe
	.align		4
        /*0010*/ 	.word	0x00000000
	.align		4
        /*0014*/ 	.word	0xfffffffd
	.align		4
        /*0018*/ 	.word	0x00000000
	.align		4
        /*001c*/ 	.word	0xfffffffc


//--------------------- .text._Z14pagdiff_kernel13pagdiff_arg_t --------------------------
	.section	.text._Z14pagdiff_kernel13pagdiff_arg_t,"ax",@progbits
	.align	128
        .global         _Z14pagdiff_kernel13pagdiff_arg_t
        .type           _Z14pagdiff_kernel13pagdiff_arg_t,@function
        .size           _Z14pagdiff_kernel13pagdiff_arg_t,(.L_x_28 - _Z14pagdiff_kernel13pagdiff_arg_t)
        .other          _Z14pagdiff_kernel13pagdiff_arg_t,@"STO_CUDA_ENTRY STV_DEFAULT"
_Z14pagdiff_kernel13pagdiff_arg_t:
.text._Z14pagdiff_kernel13pagdiff_arg_t:
[----:B------:R-:W-:Y:S01]  /*0000*/  LDC R1, c[0x0][0x37c] ;  /* 0x0000df00ff017b82 */ /* 0x000fe20000000800 */
[----:B------:R-:W0:Y:S01]  /*0010*/  S2R R7, SR_TID.Y ;  /* 0x0000000000077919 */ /* 0x000e220000002200 */
[----:B------:R-:W1:Y:S06]  /*0020*/  LDCU UR5, c[0x0][0x360] ;  /* 0x00006c00ff0577ac */ /* 0x000e6c0008000800 */
[----:B------:R-:W2:Y:S01]  /*0030*/  LDC.64 R22, c[0x0][0x380] ;  /* 0x0000e000ff167b82 */ /* 0x000ea20000000a00 */
[----:B------:R-:W-:Y:S01]  /*0040*/  BSSY.RECONVERGENT B0, `(.L_x_0) ;  /* 0x000006a000007945 */ /* 0x000fe20003800200 */
[----:B------:R-:W0:Y:S01]  /*0050*/  S2R R4, SR_CTAID.Y ;  /* 0x0000000000047919 */ /* 0x000e220000002600 */
[----:B------:R-:W0:Y:S01]  /*0060*/  LDCU UR4, c[0x0][0x364] ;  /* 0x00006c80ff0477ac */ /* 0x000e220008000800 */
[----:B------:R-:W3:Y:S01]  /*0070*/  S2R R0, SR_TID.X ;  /* 0x0000000000007919 */ /* 0x000ee20000002100 */
[----:B------:R-:W4:Y:S01]  /*0080*/  LDCU.64 UR8, c[0x0][0x3a0] ;  /* 0x00007400ff0877ac */ /* 0x000f220008000a00 */
[----:B------:R-:W3:Y:S01]  /*0090*/  S2R R3, SR_CTAID.X ;  /* 0x0000000000037919 */ /* 0x000ee20000002500 */
[----:B------:R-:W5:Y:S01]  /*00a0*/  LDCU UR6, c[0x0][0x368] ;  /* 0x00006d00ff0677ac */ /* 0x000f620008000800 */
[----:B------:R-:W5:Y:S01]  /*00b0*/  S2R R9, SR_TID.Z ;  /* 0x0000000000097919 */ /* 0x000f620000002300 */
[----:B------:R-:W5:Y:S01]  /*00c0*/  LDCU UR7, c[0x0][0x3a8] ;  /* 0x00007500ff0777ac */ /* 0x000f620008000800 */
[----:B------:R-:W5:Y:S01]  /*00d0*/  S2R R6, SR_CTAID.Z ;  /* 0x0000000000067919 */ /* 0x000f620000002700 */
[----:B------:R-:W0:Y:S02]  /*00e0*/  LDCU.64 UR14, c[0x0][0x358] ;  /* 0x00006b00ff0e77ac */ /* 0x000e240008000a00 */
[----:B0-----:R-:W-:Y:S01]  /*00f0*/  IMAD R4, R4, UR4, R7 ;  /* 0x0000000404047c24 */ /* 0x001fe2000f8e0207 */
[----:B-1----:R-:W-:-:S04]  /*0100*/  UIMAD UR4, UR5, UR4, URZ ;  /* 0x00000004050472a4 */ /* 0x002fc8000f8e02ff */
[----:B----4-:R-:W-:Y:S01]  /*0110*/  ISETP.GE.AND P0, PT, R4, UR9, PT ;  /* 0x0000000904007c0c */ /* 0x010fe2000bf06270 */
[--C-:B---3--:R-:W-:Y:S02]  /*0120*/  IMAD R2, R3, UR5, R0.reuse ;  /* 0x0000000503027c24 */ /* 0x108fe4000f8e0200 */
[----:B------:R-:W-:-:S03]  /*0130*/  IMAD R0, R7, UR5, R0 ;  /* 0x0000000507007c24 */ /* 0x000fc6000f8e0200 */
[----:B------:R-:W-:Y:S01]  /*0140*/  ISETP.LT.AND P0, PT, R2, UR8, !P0 ;  /* 0x0000000802007c0c */ /* 0x000fe2000c701270 */
[----:B-----5:R-:W-:Y:S02]  /*0150*/  IMAD R0, R9, UR4, R0 ;  /* 0x0000000409007c24 */ /* 0x020fe4000f8e0200 */
[----:B------:R-:W-:Y:S01]  /*0160*/  IMAD R3, R6, UR6, R9 ;  /* 0x0000000606037c24 */ /* 0x000fe2000f8e0209 */
[----:B------:R-:W-:-:S03]  /*0170*/  UIMAD UR6, UR4, UR6, URZ ;  /* 0x00000006040672a4 */ /* 0x000fc6000f8e02ff */
[C---:B------:R-:W-:Y:S01]  /*0180*/  IMAD R5, R3.reuse, UR9, R4 ;  /* 0x0000000903057c24 */ /* 0x040fe2000f8e0204 */
[----:B------:R-:W-:-:S03]  /*0190*/  ISETP.LT.AND P0, PT, R3, UR7, P0 ;  /* 0x0000000703007c0c */ /* 0x000fc60008701270 */
[----:B------:R-:W-:-:S04]  /*01a0*/  IMAD R5, R5, UR8, R2 ;  /* 0x0000000805057c24 */ /* 0x000fc8000f8e0202 */
[----:B--2---:R-:W-:-:S06]  /*01b0*/  IMAD.WIDE R22, R5, 0x4, R22 ;  /* 0x0000000405167825 */ /* 0x004fcc00078e0216 */
[----:B------:R-:W-:Y:S05]  /*01c0*/  @!P0 BRA `(.L_x_1) ;  /* 0x0000000400448947 */ /* 0x000fea0003800000 */
[----:B------:R-:W-:Y:S01]  /*01d0*/  UIADD3 UR4, UPT, UPT, UR8, -0x1, URZ ;  /* 0xffffffff08047890 */ /* 0x000fe2000fffe0ff */
[----:B------:R-:W-:Y:S01]  /*01e0*/  I2FP.F32.S32 R2, R2 ;  /* 0x0000000200027245 */ /* 0x000fe20000201400 */
[----:B------:R-:W-:Y:S04]  /*01f0*/  BSSY.RECONVERGENT B1, `(.L_x_2) ;  /* 0x000000e000017945 */ /* 0x000fe80003800200 */
[----:B------:R-:W-:-:S04]  /*0200*/  I2FP.F32.S32 R6, UR4 ;  /* 0x0000000400067c45 */ /* 0x000fc80008201400 */
[----:B------:R-:W0:Y:S08]  /*0210*/  MUFU.RCP R5, R6 ;  /* 0x0000000600057308 */ /* 0x000e300000001000 */
[----:B------:R-:W1:Y:S01]  /*0220*/  FCHK P1, R2, R6 ;  /* 0x0000000602007302 */ /* 0x000e620000020000 */
[----:B0-----:R-:W-:-:S04]  /*0230*/  FFMA R8, -R6, R5, 1 ;  /* 0x3f80000006087423 */ /* 0x001fc80000000105 */
[----:B------:R-:W-:-:S04]  /*0240*/  FFMA R5, R5, R8, R5 ;  /* 0x0000000805057223 */ /* 0x000fc80000000005 */
[----:B------:R-:W-:-:S04]  /*0250*/  FFMA R8, R2, R5, RZ ;  /* 0x0000000502087223 */ /* 0x000fc800000000ff */
[----:B------:R-:W-:-:S04]  /*0260*/  FFMA R7, -R6, R8, R2 ;  /* 0x0000000806077223 */ /* 0x000fc80000000102 */
[----:B------:R-:W-:Y:S01]  /*0270*/  FFMA R7, R5, R7, R8 ;  /* 0x0000000705077223 */ /* 0x000fe20000000008 */
[----:B-1----:R-:W-:Y:S06]  /*0280*/  @!P1 BRA `(.L_x_3) ;  /* 0x0000000000109947 */ /* 0x002fec0003800000 */
[----:B------:R-:W-:Y:S02]  /*0290*/  MOV R5, R2 ;  /* 0x0000000200057202 */ /* 0x000fe40000000f00 */
[----:B------:R-:W-:-:S07]  /*02a0*/  MOV R8, 0x2c0 ;  /* 0x000002c000087802 */ /* 0x000fce0000000f00 */
[----:B------:R-:W-:Y:S05]  /*02b0*/  CALL.REL.NOINC `($__internal_0_$__cuda_sm3x_div_rn_noftz_f32_slowpath) ;  /* 0x00000018002c7944 */ /* 0x000fea0003c00000 */
[----:B------:R-:W-:-:S07]  /*02c0*/  MOV R7, R5 ;  /* 0x0000000500077202 */ /* 0x000fce0000000f00 */
.L_x_3:
[----:B------:R-:W-:Y:S05]  /*02d0*/  BSYNC.RECONVERGENT B1 ;  /* 0x0000000000017941 */ /* 0x000fea0003800200 */
.L_x_2:
[----:B------:R-:W0:Y:S01]  /*02e0*/  LDCU UR4, c[0x0][0x3a4] ;  /* 0x00007480ff0477ac */ /* 0x000e220008000800 */
[----:B------:R-:W-:Y:S01]  /*02f0*/  I2FP.F32.U32 R2, R4 ;  /* 0x0000000400027245 */ /* 0x000fe20000201000 */
[----:B------:R-:W-:Y:S01]  /*0300*/  BSSY.RECONVERGENT B1, `(.L_x_4) ;  /* 0x000000f000017945 */ /* 0x000fe20003800200 */
[----:B0-----:R-:W-:-:S06]  /*0310*/  UIADD3 UR4, UPT, UPT, UR4, -0x1, URZ ;  /* 0xffffffff04047890 */ /* 0x001fcc000fffe0ff */
[----:B------:R-:W-:-:S04]  /*0320*/  I2FP.F32.U32 R6, UR4 ;  /* 0x0000000400067c45 */ /* 0x000fc80008201000 */
        /* <DEDUP_REMOVED lines=12> */
.L_x_5:
[----:B------:R-:W-:Y:S05]  /*03f0*/  BSYNC.RECONVERGENT B1 ;  /* 0x0000000000017941 */ /* 0x000fea0003800200 */
.L_x_4:
        /* <DEDUP_REMOVED lines=17> */
.L_x_7:
[----:B------:R-:W-:Y:S05]  /*0510*/  BSYNC.RECONVERGENT B1 ;  /* 0x0000000000017941 */ /* 0x000fea0003800200 */
.L_x_6:
[----:B------:R-:W0:Y:S01]  /*0520*/  LDC R10, c[0x0][0x3ac] ;  /* 0x0000eb00ff0a7b82 */ /* 0x000e220000000800 */
[----:B------:R-:W1:Y:S01]  /*0530*/  LDCU.64 UR4, c[0x0][0x388] ;  /* 0x00007100ff0477ac */ /* 0x000e620008000a00 */
[----:B------:R-:W-:Y:S01]  /*0540*/  FADD R3, -R4, 1 ;  /* 0x3f80000004037421 */ /* 0x000fe20000000100 */
[----:B------:R-:W-:Y:S01]  /*0550*/  FADD R6, -R8, 1 ;  /* 0x3f80000008067421 */ /* 0x000fe20000000100 */
[----:B------:R-:W2:Y:S01]  /*0560*/  LDCU.128 UR16, c[0x0][0x390] ;  /* 0x00007200ff1077ac */ /* 0x000ea20008000c00 */
[----:B------:R-:W-:Y:S02]  /*0570*/  UMOV UR7, 0x3f000000 ;  /* 0x3f00000000077882 */ /* 0x000fe40000000000 */
[----:B------:R-:W-:Y:S01]  /*0580*/  MOV R11, UR7 ;  /* 0x00000007000b7c02 */ /* 0x000fe20008000f00 */
[----:B-1----:R-:W-:Y:S01]  /*0590*/  FMUL R3, R3, UR5 ;  /* 0x0000000503037c20 */ /* 0x002fe20008400000 */
[----:B--2---:R-:W-:Y:S01]  /*05a0*/  FMUL R9, R6, UR16 ;  /* 0x0000001006097c20 */ /* 0x004fe20008400000 */
[----:B0-----:R-:W-:-:S02]  /*05b0*/  FMUL R10, R10, R10 ;  /* 0x0000000a0a0a7220 */ /* 0x001fc40000400000 */
[----:B------:R-:W-:Y:S01]  /*05c0*/  FFMA R3, R4, UR18, R3 ;  /* 0x0000001204037c23 */ /* 0x000fe20008000003 */
[----:B------:R-:W-:Y:S01]  /*05d0*/  FFMA R4, R8, UR19, R9 ;  /* 0x0000001308047c23 */ /* 0x000fe20008000009 */
[----:B------:R-:W0:Y:S08]  /*05e0*/  MUFU.RCP R5, R10 ;  /* 0x0000000a00057308 */ /* 0x000e300000001000 */
[----:B------:R-:W1:Y:S01]  /*05f0*/  FCHK P1, -R11, R10 ;  /* 0x0000000a0b007302 */ /* 0x000e620000020100 */
[----:B0-----:R-:W-:-:S04]  /*0600*/  FFMA R2, -R10, R5, 1 ;  /* 0x3f8000000a027423 */ /* 0x001fc80000000105 */
[----:B------:R-:W-:Y:S01]  /*0610*/  FFMA R5, R5, R2, R5 ;  /* 0x0000000205057223 */ /* 0x000fe20000000005 */
[----:B------:R-:W-:-:S03]  /*0620*/  FADD R2, -R7, 1 ;  /* 0x3f80000007027421 */ /* 0x000fc60000000100 */
[----:B------:R-:W-:Y:S01]  /*0630*/  FFMA R12, R5, -0.5, RZ ;  /* 0xbf000000050c7823 */ /* 0x000fe200000000ff */
[----:B------:R-:W-:-:S03]  /*0640*/  FMUL R2, R2, UR4 ;  /* 0x0000000402027c20 */ /* 0x000fc60008400000 */
[----:B------:R-:W-:Y:S01]  /*0650*/  FFMA R6, -R10, R12, -0.5 ;  /* 0xbf0000000a067423 */ /* 0x000fe2000000010c */
[----:B------:R-:W-:-:S03]  /*0660*/  FFMA R2, R7, UR17, R2 ;  /* 0x0000001107027c23 */ /* 0x000fc60008000002 */
[----:B------:R-:W-:Y:S01]  /*0670*/  FFMA R5, R5, R6, R12 ;  /* 0x0000000605057223 */ /* 0x000fe2000000000c */
[----:B-1----:R-:W-:Y:S06]  /*0680*/  @!P1 BRA `(.L_x_8) ;  /* 0x0000000000109947 */ /* 0x002fec0003800000 */
[----:B------:R-:W-:Y:S01]  /*0690*/  HFMA2 R5, -RZ, RZ, -1.75, 0 ;  /* 0xbf000000ff057431 */ /* 0x000fe200000001ff */
[----:B------:R-:W-:Y:S02]  /*06a0*/  MOV R6, R10 ;  /* 0x0000000a00067202 */ /* 0x000fe40000000f00 */
[----:B------:R-:W-:-:S07]  /*06b0*/  MOV R8, 0x6d0 ;  /* 0x000006d000087802 */ /* 0x000fce0000000f00 */
[----:B------:R-:W-:Y:S05]  /*06c0*/  CALL.REL.NOINC `($__internal_0_$__cuda_sm3x_div_rn_noftz_f32_slowpath) ;  /* 0x0000001400287944 */ /* 0x000fea0003c00000 */
.L_x_8:
[----:B------:R0:W5:Y:S02]  /*06d0*/  LDG.E R6, desc[UR14][R22.64] ;  /* 0x0000000e16067981 */ /* 0x000164000c1e1900 */
.L_x_1:
[----:B------:R-:W-:Y:S05]  /*06e0*/  BSYNC.RECONVERGENT B0 ;  /* 0x0000000000007941 */ /* 0x000fea0003800200 */
.L_x_0:
[----:B------:R-:W1:Y:S02]  /*06f0*/  LDCU UR4, c[0x0][0x3d0] ;  /* 0x00007a00ff0477ac */ /* 0x000e640008000800 */
[----:B-1----:R-:W-:-:S09]  /*0700*/  UISETP.GE.AND UP0, UPT, UR4, 0x1, UPT ;  /* 0x000000010400788c */ /* 0x002fd2000bf06270 */
[----:B------:R-:W-:Y:S05]  /*0710*/  BRA.U !UP0, `(.L_x_9) ;  /* 0x0000001508087547 */ /* 0x000fea000b800000 */
[----:B------:R-:W1:Y:S01]  /*0720*/  S2UR UR8, SR_CgaCtaId ;  /* 0x00000000000879c3 */ /* 0x000e620000008800 */
[----:B------:R-:W-:Y:S01]  /*0730*/  UMOV UR4, 0x400 ;  /* 0x0000040000047882 */ /* 0x000fe20000000000 */
[----:B------:R-:W2:Y:S01]  /*0740*/  LDCU UR13, c[0x0][0x3d0] ;  /* 0x00007a00ff0d77ac */ /* 0x000ea20008000800 */
[----:B------:R-:W-:-:S05]  /*0750*/  UIADD3 UR5, UPT, UPT, UR4, 0x1000, URZ ;  /* 0x0000100004057890 */ /* 0x000fca000fffe0ff */
[----:B------:R-:W3:Y:S01]  /*0760*/  LDC R7, c[0x0][0x3b0] ;  /* 0x0000ec00ff077b82 */ /* 0x000ee20000000800 */
[----:B------:R-:W-:Y:S02]  /*0770*/  UIADD3 UR7, UPT, UPT, UR4, 0x2000, URZ ;  /* 0x0000200004077890 */ /* 0x000fe4000fffe0ff */
[----:B-1----:R-:W-:Y:S02]  /*0780*/  ULEA UR5, UR8, UR5, 0x18 ;  /* 0x0000000508057291 */ /* 0x002fe4000f8ec0ff */
[----:B------:R-:W-:Y:S02]  /*0790*/  ULEA UR7, UR8, UR7, 0x18 ;  /* 0x0000000708077291 */ /* 0x000fe4000f8ec0ff */
[----:B------:R-:W-:Y:S02]  /*07a0*/  ULEA UR4, UR8, UR4, 0x18 ;  /* 0x0000000408047291 */ /* 0x000fe4000f8ec0ff */
[C---:B------:R-:W-:Y:S01]  /*07b0*/  LEA R9, R0.reuse, UR5, 0x2 ;  /* 0x0000000500097c11 */ /* 0x040fe2000f8e10ff */
[----:B---3--:R-:W-:Y:S01]  /*07c0*/  FADD R7, R7, R7 ;  /* 0x0000000707077221 */ /* 0x008fe20000000000 */
[----:B------:R-:W-:-:S02]  /*07d0*/  LEA R20, R0, UR7, 0x2 ;  /* 0x0000000700147c11 */ /* 0x000fc4000f8e10ff */
[----:B------:R-:W-:Y:S01]  /*07e0*/  LEA R8, R0, UR4, 0x2 ;  /* 0x0000000400087c11 */ /* 0x000fe2000f8e10ff */
[----:B--2---:R-:W-:-:S06]  /*07f0*/  UMOV UR4, URZ ;  /* 0x000000ff00047c82 */ /* 0x004fcc0008000000 */
.L_x_15:
[----:B------:R-:W1:Y:S01]  /*0800*/  LDC R21, c[0x0][0x3d0] ;  /* 0x0000f400ff157b82 */ /* 0x000e620000000800 */
[----:B------:R-:W-:-:S07]  /*0810*/  IADD3 R17, PT, PT, R0, UR4, RZ ;  /* 0x0000000400117c10 */ /* 0x000fce000fffe0ff */
[----:B------:R-:W2:Y:S08]  /*0820*/  LDC.64 R10, c[0x0][0x3c0] ;  /* 0x0000f000ff0a7b82 */ /* 0x000eb00000000a00 */
[----:B------:R-:W3:Y:S08]  /*0830*/  LDC.64 R12, c[0x0][0x3c8] ;  /* 0x0000f200ff0c7b82 */ /* 0x000ef00000000a00 */
[----:B------:R-:W-:Y:S01]  /*0840*/  BAR.SYNC.DEFER_BLOCKING 0x0 ;  /* 0x0000000000007b1d */ /* 0x000fe20000010000 */
[----:B-1----:R-:W-:-:S13]  /*0850*/  ISETP.GE.AND P1, PT, R17, R21, PT ;  /* 0x000000151100720c */ /* 0x002fda0003f26270 */
[----:B------:R-:W1:Y:S01]  /*0860*/  @!P1 LDC.64 R14, c[0x0][0x3b8] ;  /* 0x0000ee00ff0e9b82 */ /* 0x000e620000000a00 */
[----:B--2---:R-:W-:-:S04]  /*0870*/  @!P1 IMAD.WIDE.U32 R10, R17, 0x4, R10 ;  /* 0x00000004110a9825 */ /* 0x004fc800078e000a */
[C---:B---3--:R-:W-:Y:S02]  /*0880*/  @!P1 IMAD.WIDE.U32 R12, R17.reuse, 0x4, R12 ;  /* 0x00000004110c9825 */ /* 0x048fe400078e000c */
[----:B------:R-:W2:Y:S04]  /*0890*/  @!P1 LDG.E R10, desc[UR14][R10.64] ;  /* 0x0000000e0a0a9981 */ /* 0x000ea8000c1e1900 */
[----:B------:R-:W3:Y:S01]  /*08a0*/  @!P1 LDG.E R13, desc[UR14][R12.64] ;  /* 0x0000000e0c0d9981 */ /* 0x000ee2000c1e1900 */
[----:B-1----:R-:W-:-:S06]  /*08b0*/  @!P1 IMAD.WIDE.U32 R14, R17, 0x4, R14 ;  /* 0x00000004110e9825 */ /* 0x002fcc00078e000e */
[----:B------:R-:W4:Y:S01]  /*08c0*/  @!P1 LDG.E R15, desc[UR14][R14.64] ;  /* 0x0000000e0e0f9981 */ /* 0x000f22000c1e1900 */
[----:B------:R-:W-:Y:S03]  /*08d0*/  BSSY.RECONVERGENT B0, `(.L_x_10) ;  /* 0x0000122000007945 */ /* 0x000fe60003800200 */
[----:B----4-:R1:W-:Y:S04]  /*08e0*/  @!P1 STS [R8], R15 ;  /* 0x0000000f08009388 */ /* 0x0103e80000000800 */
[----:B--2---:R1:W-:Y:S04]  /*08f0*/  @!P1 STS [R9], R10 ;  /* 0x0000000a09009388 */ /* 0x0043e80000000800 */
[----:B---3--:R1:W-:Y:S01]  /*0900*/  @!P1 STS [R20], R13 ;  /* 0x0000000d14009388 */ /* 0x0083e20000000800 */
[----:B------:R-:W-:Y:S01]  /*0910*/  BAR.SYNC.DEFER_BLOCKING 0x0 ;  /* 0x0000000000007b1d */ /* 0x000fe20000010000 */
[----:B------:R-:W-:-:S13]  /*0920*/  ISETP.LE.OR P1, PT, R21, UR4, !P0 ;  /* 0x0000000415007c0c */ /* 0x000fda000c723670 */
[----:B-1----:R-:W-:Y:S05]  /*0930*/  @P1 BRA `(.L_x_11) ;  /* 0x00000010006c1947 */ /* 0x002fea0003800000 */
[----:B------:R-:W-:-:S04]  /*0940*/  UISETP.LT.AND UP0, UPT, UR6, UR13, UPT ;  /* 0x0000000d0600728c */ /* 0x000fc8000bf01270 */
[----:B------:R-:W-:-:S04]  /*0950*/  USEL UR5, UR6, UR13, UP0 ;  /* 0x0000000d06057287 */ /* 0x000fc80008000000 */
[----:B------:R-:W-:Y:S02]  /*0960*/  UISETP.GE.AND UP1, UPT, UR5, 0x4, UPT ;  /* 0x000000040500788c */ /* 0x000fe4000bf26270 */
[----:B------:R-:W-:-:S04]  /*0970*/  UISETP.LT.AND UP0, UPT, UR5, 0x1, UPT ;  /* 0x000000010500788c */ /* 0x000fc8000bf01270 */
[----:B------:R-:W-:-:S03]  /*0980*/  USEL UR10, UR5, 0x1, !UP0 ;  /* 0x00000001050a7887 */ /* 0x000fc6000c000000 */
[----:B------:R-:W-:Y:S01]  /*0990*/  UMOV UR5, URZ ;  /* 0x000000ff00057c82 */ /* 0x000fe20008000000 */
[----:B------:R-:W-:-:S04]  /*09a0*/  ULOP3.LUT UR17, UR10, 0x3, URZ, 0xc0, !UPT ;  /* 0x000000030a117892 */ /* 0x000fc8000f8ec0ff */
[----:B------:R-:W-:Y:S01]  /*09b0*/  UISETP.NE.AND UP0, UPT, UR17, URZ, UPT ;  /* 0x000000ff1100728c */ /* 0x000fe2000bf05270 */
[----:B------:R-:W-:Y:S10]  /*09c0*/  BRA.U !UP1, `(.L_x_12) ;  /* 0x0000000909507547 */ /* 0x000ff4000b800000 */
[----:B------:R-:W1:Y:S01]  /*09d0*/  S2UR UR8, SR_CgaCtaId ;  /* 0x00000000000879c3 */ /* 0x000e620000008800 */
[----:B------:R-:W-:Y:S01]  /*09e0*/  UMOV UR7, 0x400 ;  /* 0x0000040000077882 */ /* 0x000fe20000000000 */
[----:B------:R-:W-:Y:S02]  /*09f0*/  ULOP3.LUT UR5, UR10, 0x7ffffffc, URZ, 0xc0, !UPT ;  /* 0x7ffffffc0a057892 */ /* 0x000fe4000f8ec0ff */
[----:B------:R-:W-:Y:S02]  /*0a00*/  UIADD3 UR11, UPT, UPT, UR7, 0x1000, URZ ;  /* 0x00001000070b7890 */ /* 0x000fe4000fffe0ff */
[----:B------:R-:W-:Y:S02]  /*0a10*/  UIADD3 UR16, UPT, UPT, -UR5, URZ, URZ ;  /* 0x000000ff05107290 */ /* 0x000fe4000fffe1ff */
[----:B-1----:R-:W-:Y:S02]  /*0a20*/  ULEA UR9, UR8, UR7, 0x18 ;  /* 0x0000000708097291 */ /* 0x002fe4000f8ec0ff */
[----:B------:R-:W-:-:S02]  /*0a30*/  UIADD3 UR7, UPT, UPT, UR7, 0x2000, URZ ;  /* 0x0000200007077890 */ /* 0x000fc4000fffe0ff */
[----:B------:R-:W-:Y:S02]  /*0a40*/  ULEA UR11, UR8, UR11, 0x18 ;  /* 0x0000000b080b7291 */ /* 0x000fe4000f8ec0ff */
[----:B------:R-:W-:Y:S02]  /*0a50*/  ULEA UR12, UR8, UR7, 0x18 ;  /* 0x00000007080c7291 */ /* 0x000fe4000f8ec0ff */
[----:B------:R-:W-:Y:S02]  /*0a60*/  UIADD3 UR7, UPT, UPT, UR9, 0x8, URZ ;  /* 0x0000000809077890 */ /* 0x000fe4000fffe0ff */
[----:B------:R-:W-:Y:S02]  /*0a70*/  UIADD3 UR8, UPT, UPT, UR11, 0x8, URZ ;  /* 0x000000080b087890 */ /* 0x000fe4000fffe0ff */
[----:B------:R-:W-:-:S12]  /*0a80*/  UIADD3 UR9, UPT, UPT, UR12, 0x8, URZ ;  /* 0x000000080c097890 */ /* 0x000fd8000fffe0ff */
.L_x_13:
[----:B------:R-:W1:Y:S01]  /*0a90*/  LDS.64 R10, [UR8+-0x8] ;  /* 0xfffff808ff0a7984 */ /* 0x000e620008000a00 */
[----:B------:R-:W-:-:S03]  /*0aa0*/  UIADD3 UR16, UPT, UPT, UR16, 0x4, URZ ;  /* 0x0000000410107890 */ /* 0x000fc6000fffe0ff */
[----:B------:R-:W2:Y:S01]  /*0ab0*/  LDS.64 R12, [UR7+-0x8] ;  /* 0xfffff807ff0c7984 */ /* 0x000ea20008000a00 */
[----:B------:R-:W-:-:S03]  /*0ac0*/  UISETP.NE.AND UP1, UPT, UR16, URZ, UPT ;  /* 0x000000ff1000728c */ /* 0x000fc6000bf25270 */
[----:B------:R-:W3:Y:S01]  /*0ad0*/  LDS.64 R14, [UR9+-0x8] ;  /* 0xfffff809ff0e7984 */ /* 0x000ee20008000a00 */
[C---:B-1----:R-:W-:Y:S01]  /*0ae0*/  FADD R10, R3.reuse, -R10 ;  /* 0x8000000a030a7221 */ /* 0x042fe20000000000 */
[----:B------:R-:W-:Y:S01]  /*0af0*/  FADD R11, R3, -R11 ;  /* 0x8000000b030b7221 */ /* 0x000fe20000000000 */
[----:B--2---:R-:W-:Y:S02]  /*0b00*/  FADD R12, R2, -R12 ;  /* 0x8000000c020c7221 */ /* 0x004fe40000000000 */
[----:B------:R-:W-:Y:S01]  /*0b10*/  FMUL R17, R10, R10 ;  /* 0x0000000a0a117220 */ /* 0x000fe20000400000 */
[----:B------:R-:W-:Y:S01]  /*0b20*/  FMUL R29, R11, R11 ;  /* 0x0000000b0b1d7220 */ /* 0x000fe20000400000 */
[--C-:B---3--:R-:W-:Y:S02]  /*0b30*/  FADD R19, R4, -R14.reuse ;  /* 0x8000000e04137221 */ /* 0x108fe40000000000 */
[----:B------:R-:W-:Y:S01]  /*0b40*/  FFMA R12, R12, R12, R17 ;  /* 0x0000000c0c0c7223 */ /* 0x000fe20000000011 */
[----:B------:R-:W-:Y:S01]  /*0b50*/  FADD R25, R4, R14 ;  /* 0x0000000e04197221 */ /* 0x000fe20000000000 */
[----:B------:R-:W1:Y:S01]  /*0b60*/  LDS.64 R16, [UR7] ;  /* 0x00000007ff107984 */ /* 0x000e620008000a00 */
[----:B------:R-:W-:Y:S01]  /*0b70*/  FADD R14, R2, -R13 ;  /* 0x8000000d020e7221 */ /* 0x000fe20000000000 */
[----:B------:R-:W-:Y:S01]  /*0b80*/  FFMA R10, R19, R19, R12 ;  /* 0x00000013130a7223 */ /* 0x000fe2000000000c */
[----:B------:R-:W-:Y:S01]  /*0b90*/  UIADD3 UR7, UPT, UPT, UR7, 0x10, URZ ;  /* 0x0000001007077890 */ /* 0x000fe2000fffe0ff */
[----:B------:R-:W2:Y:S01]  /*0ba0*/  LDS.64 R18, [UR8] ;  /* 0x00000008ff127984 */ /* 0x000ea20008000a00 */
[----:B------:R-:W-:Y:S01]  /*0bb0*/  FFMA R14, R14, R14, R29 ;  /* 0x0000000e0e0e7223 */ /* 0x000fe2000000001d */
[----:B------:R-:W-:Y:S01]  /*0bc0*/  FMUL R10, R10, R5 ;  /* 0x000000050a0a7220 */ /* 0x000fe20000400000 */
[----:B------:R-:W-:-:S03]  /*0bd0*/  UIADD3 UR8, UPT, UPT, UR8, 0x10, URZ ;  /* 0x0000001008087890 */ /* 0x000fc6000fffe0ff */
[----:B------:R-:W-:Y:S01]  /*0be0*/  FMUL R27, R10, 1.4426950216293334961 ;  /* 0x3fb8aa3b0a1b7820 */ /* 0x000fe20000400000 */
[----:B------:R-:W-:Y:S01]  /*0bf0*/  FFMA R10, R25, R25, R12 ;  /* 0x00000019190a7223 */ /* 0x000fe2000000000c */
[----:B------:R-:W-:-:S03]  /*0c00*/  FADD R25, -R7, R25 ;  /* 0x0000001907197221 */ /* 0x000fc60000000100 */
[----:B------:R-:W-:Y:S01]  /*0c10*/  FMUL R10, R10, R5 ;  /* 0x000000050a0a7220 */ /* 0x000fe20000400000 */
[----:B------:R-:W-:Y:S01]  /*0c20*/  FSETP.GEU.AND P1, PT, R27, -126, PT ;  /* 0xc2fc00001b00780b */ /* 0x000fe20003f2e000 */
[----:B------:R-:W-:Y:S01]  /*0c30*/  FFMA R26, R25, R25, R12 ;  /* 0x00000019191a7223 */ /* 0x000fe2000000000c */
[--C-:B------:R-:W-:Y:S01]  /*0c40*/  FADD R25, R4, R15.reuse ;  /* 0x0000000f04197221 */ /* 0x100fe20000000000 */
[----:B------:R-:W-:Y:S01]  /*0c50*/  FMUL R24, R10, 1.4426950216293334961 ;  /* 0x3fb8aa3b0a187820 */ /* 0x000fe20000400000 */
[----:B------:R-:W-:Y:S01]  /*0c60*/  FADD R15, R4, -R15 ;  /* 0x8000000f040f7221 */ /* 0x000fe20000000000 */
[----:B------:R-:W3:Y:S01]  /*0c70*/  LDS.64 R10, [UR9] ;  /* 0x00000009ff0a7984 */ /* 0x000ee20008000a00 */
[----:B------:R-:W-:Y:S01]  /*0c80*/  FMUL R26, R26, R5 ;  /* 0x000000051a1a7220 */ /* 0x000fe20000400000 */
[----:B------:R-:W-:Y:S01]  /*0c90*/  FADD R29, -R7, R25 ;  /* 0x00000019071d7221 */ /* 0x000fe20000000100 */
[----:B------:R-:W-:Y:S01]  /*0ca0*/  FSETP.GEU.AND P2, PT, R24, -126, PT ;  /* 0xc2fc00001800780b */ /* 0x000fe20003f4e000 */
[--C-:B------:R-:W-:Y:S01]  /*0cb0*/  FFMA R28, R15, R15, R14.reuse ;  /* 0x0000000f0f1c7223 */ /* 0x100fe2000000000e */
[----:B------:R-:W-:Y:S01]  /*0cc0*/  FMUL R15, R26, 1.4426950216293334961 ;  /* 0x3fb8aa3b1a0f7820 */ /* 0x000fe20000400000 */
[--C-:B------:R-:W-:Y:S01]  /*0cd0*/  FFMA R12, R25, R25, R14.reuse ;  /* 0x00000019190c7223 */ /* 0x100fe2000000000e */
[----:B------:R-:W-:Y:S01]  /*0ce0*/  FFMA R14, R29, R29, R14 ;  /* 0x0000001d1d0e7223 */ /* 0x000fe2000000000e */
[----:B------:R-:W-:Y:S01]  /*0cf0*/  @!P1 FMUL R27, R27, 0.5 ;  /* 0x3f0000001b1b9820 */ /* 0x000fe20000400000 */
[-C--:B------:R-:W-:Y:S01]  /*0d00*/  FMUL R28, R28, R5.reuse ;  /* 0x000000051c1c7220 */ /* 0x080fe20000400000 */
[----:B------:R-:W-:Y:S01]  /*0d10*/  FSETP.GEU.AND P3, PT, R15, -126, PT ;  /* 0xc2fc00000f00780b */ /* 0x000fe20003f6e000 */
[-C--:B------:R-:W-:Y:S01]  /*0d20*/  FMUL R14, R14, R5.reuse ;  /* 0x000000050e0e7220 */ /* 0x080fe20000400000 */
[----:B------:R-:W4:Y:S01]  /*0d30*/  MUFU.EX2 R13, R27 ;  /* 0x0000001b000d7308 */ /* 0x000f220000000800 */
[----:B------:R-:W-:Y:S01]  /*0d40*/  FMUL R12, R12, R5 ;  /* 0x000000050c0c7220 */ /* 0x000fe20000400000 */
[----:B------:R-:W-:Y:S01]  /*0d50*/  UIADD3 UR9, UPT, UPT, UR9, 0x10, URZ ;  /* 0x0000001009097890 */ /* 0x000fe2000fffe0ff */
[----:B------:R-:W-:Y:S01]  /*0d60*/  FMUL R14, R14, 1.4426950216293334961 ;  /* 0x3fb8aa3b0e0e7820 */ /* 0x000fe20000400000 */
[----:B------:R-:W-:Y:S01]  /*0d70*/  @!P2 FMUL R24, R24, 0.5 ;  /* 0x3f0000001818a820 */ /* 0x000fe20000400000 */
[----:B-1----:R-:W-:Y:S01]  /*0d80*/  FADD R25, R2, -R16 ;  /* 0x8000001002197221 */ /* 0x002fe20000000000 */
[----:B------:R-:W-:-:S02]  /*0d90*/  FMUL R16, R28, 1.4426950216293334961 ;  /* 0x3fb8aa3b1c107820 */ /* 0x000fc40000400000 */
[----:B------:R-:W-:Y:S02]  /*0da0*/  FSETP.GEU.AND P5, PT, R14, -126, PT ;  /* 0xc2fc00000e00780b */ /* 0x000fe40003fae000 */
[----:B------:R-:W1:Y:S01]  /*0db0*/  MUFU.EX2 R24, R24 ;  /* 0x0000001800187308 */ /* 0x000e620000000800 */
[C---:B--2---:R-:W-:Y:S01]  /*0dc0*/  FADD R18, R3.reuse, -R18 ;  /* 0x8000001203127221 */ /* 0x044fe20000000000 */
[----:B------:R-:W-:Y:S01]  /*0dd0*/  FADD R19, R3, -R19 ;  /* 0x8000001303137221 */ /* 0x000fe20000000000 */
[----:B------:R-:W-:Y:S01]  /*0de0*/  FSETP.GEU.AND P6, PT, R16, -126, PT ;  /* 0xc2fc00001000780b */ /* 0x000fe20003fce000 */
[----:B------:R-:W-:Y:S01]  /*0df0*/  @!P3 FMUL R15, R15, 0.5 ;  /* 0x3f0000000f0fb820 */ /* 0x000fe20000400000 */
[----:B------:R-:W-:Y:S01]  /*0e00*/  FMUL R18, R18, R18 ;  /* 0x0000001212127220 */ /* 0x000fe20000400000 */
[----:B------:R-:W-:Y:S01]  /*0e10*/  FMUL R26, R19, R19 ;  /* 0x00000013131a7220 */ /* 0x000fe20000400000 */
[----:B----4-:R-:W-:Y:S01]  /*0e20*/  @!P1 FMUL R13, R13, R13 ;  /* 0x0000000d0d0d9220 */ /* 0x010fe20000400000 */
[----:B------:R-:W-:-:S02]  /*0e30*/  FADD R17, R2, -R17 ;  /* 0x8000001102117221 */ /* 0x000fc40000000000 */
[----:B------:R-:W2:Y:S01]  /*0e40*/  MUFU.EX2 R15, R15 ;  /* 0x0000000f000f7308 */ /* 0x000ea20000000800 */
[----:B-----5:R-:W-:Y:S01]  /*0e50*/  FADD R13, R13, R6 ;  /* 0x000000060d0d7221 */ /* 0x020fe20000000000 */
[----:B------:R-:W-:Y:S01]  /*0e60*/  FFMA R17, R17, R17, R26 ;  /* 0x0000001111117223 */ /* 0x000fe2000000001a */
[----:B------:R-:W-:-:S03]  /*0e70*/  @!P5 FMUL R14, R14, 0.5 ;  /* 0x3f0000000e0ed820 */ /* 0x000fc60000400000 */
[----:B------:R-:W-:Y:S01]  /*0e80*/  @!P6 FMUL R16, R16, 0.5 ;  /* 0x3f0000001010e820 */ /* 0x000fe20000400000 */
[----:B-1----:R-:W-:Y:S01]  /*0e90*/  @!P2 FMUL R24, R24, R24 ;  /* 0x000000181818a220 */ /* 0x002fe20000400000 */
[----:B---3--:R-:W-:-:S03]  /*0ea0*/  FADD R28, R4, -R11 ;  /* 0x8000000b041c7221 */ /* 0x008fc60000000000 */
[----:B------:R-:W-:Y:S01]  /*0eb0*/  FADD R6, R13, R24 ;  /* 0x000000180d067221 */ /* 0x000fe20000000000 */
[----:B------:R-:W-:Y:S01]  /*0ec0*/  FFMA R13, R25, R25, R18 ;  /* 0x00000019190d7223 */ /* 0x000fe20000000012 */
[C-C-:B------:R-:W-:Y:S01]  /*0ed0*/  FADD R18, R4.reuse, -R10.reuse ;  /* 0x8000000a04127221 */ /* 0x140fe20000000000 */
[----:B------:R-:W-:Y:S01]  /*0ee0*/  FADD R24, R4, R10 ;  /* 0x0000000a04187221 */ /* 0x000fe20000000000 */
[----:B------:R-:W-:Y:S02]  /*0ef0*/  FFMA R28, R28, R28, R17 ;  /* 0x0000001c1c1c7223 */ /* 0x000fe40000000011 */
[--C-:B------:R-:W-:Y:S01]  /*0f00*/  FFMA R10, R18, R18, R13.reuse ;  /* 0x00000012120a7223 */ /* 0x100fe2000000000d */
[----:B------:R-:W-:Y:S01]  /*0f10*/  FMUL R18, R12, 1.4426950216293334961 ;  /* 0x3fb8aa3b0c127820 */ /* 0x000fe20000400000 */
[----:B------:R-:W-:Y:S01]  /*0f20*/  FADD R12, -R7, R24 ;  /* 0x00000018070c7221 */ /* 0x000fe20000000100 */
[--C-:B------:R-:W-:Y:S01]  /*0f30*/  FFMA R24, R24, R24, R13.reuse ;  /* 0x0000001818187223 */ /* 0x100fe2000000000d */
[-C--:B------:R-:W-:Y:S01]  /*0f40*/  FMUL R19, R10, R5.reuse ;  /* 0x000000050a137220 */ /* 0x080fe20000400000 */
[-C--:B------:R-:W-:Y:S01]  /*0f50*/  FMUL R28, R28, R5.reuse ;  /* 0x000000051c1c7220 */ /* 0x080fe20000400000 */
[----:B------:R-:W-:Y:S01]  /*0f60*/  FSETP.GEU.AND P2, PT, R18, -126, PT ;  /* 0xc2fc00001200780b */ /* 0x000fe20003f4e000 */
[----:B------:R-:W-:Y:S01]  /*0f70*/  FMUL R24, R24, R5 ;  /* 0x0000000518187220 */ /* 0x000fe20000400000 */
[----:B------:R-:W-:Y:S01]  /*0f80*/  FMUL R19, R19, 1.4426950216293334961 ;  /* 0x3fb8aa3b13137820 */ /* 0x000fe20000400000 */
[----:B------:R-:W-:Y:S01]  /*0f90*/  FFMA R26, R12, R12, R13 ;  /* 0x0000000c0c1a7223 */ /* 0x000fe2000000000d */
[----:B------:R1:W3:Y:S01]  /*0fa0*/  MUFU.EX2 R10, R16 ;  /* 0x00000010000a7308 */ /* 0x0002e20000000800 */
[----:B------:R-:W-:Y:S01]  /*0fb0*/  FMUL R13, R24, 1.4426950216293334961 ;  /* 0x3fb8aa3b180d7820 */ /* 0x000fe20000400000 */
[----:B--2---:R-:W-:Y:S01]  /*0fc0*/  @!P3 FMUL R15, R15, R15 ;  /* 0x0000000f0f0fb220 */ /* 0x004fe20000400000 */
[----:B------:R-:W-:Y:S01]  /*0fd0*/  FSETP.GEU.AND P1, PT, R19, -126, PT ;  /* 0xc2fc00001300780b */ /* 0x000fe20003f2e000 */
[----:B------:R-:W-:-:S02]  /*0fe0*/  FMUL R26, R26, R5 ;  /* 0x000000051a1a7220 */ /* 0x000fc40000400000 */
[----:B------:R-:W-:Y:S01]  /*0ff0*/  FSETP.GEU.AND P4, PT, R13, -126, PT ;  /* 0xc2fc00000d00780b */ /* 0x000fe20003f8e000 */
[----:B------:R-:W-:Y:S01]  /*1000*/  FADD R15, R6, R15 ;  /* 0x0000000f060f7221 */ /* 0x000fe20000000000 */
[----:B------:R2:W4:Y:S01]  /*1010*/  MUFU.EX2 R12, R14 ;  /* 0x0000000e000c7308 */ /* 0x0005220000000800 */
[----:B------:R-:W-:Y:S01]  /*1020*/  @!P2 FMUL R18, R18, 0.5 ;  /* 0x3f0000001212a820 */ /* 0x000fe20000400000 */
[----:B-1----:R-:W-:Y:S01]  /*1030*/  FADD R16, R4, R11 ;  /* 0x0000000b04107221 */ /* 0x002fe20000000000 */
[----:B------:R-:W-:-:S03]  /*1040*/  FMUL R11, R26, 1.4426950216293334961 ;  /* 0x3fb8aa3b1a0b7820 */ /* 0x000fc60000400000 */
[--C-:B------:R-:W-:Y:S02]  /*1050*/  FFMA R24, R16, R16, R17.reuse ;  /* 0x0000001010187223 */ /* 0x100fe40000000011 */
[----:B------:R-:W1:Y:S01]  /*1060*/  MUFU.EX2 R18, R18 ;  /* 0x0000001200127308 */ /* 0x000e620000000800 */
[----:B--2---:R-:W-:Y:S01]  /*1070*/  FADD R14, -R7, R16 ;  /* 0x00000010070e7221 */ /* 0x004fe20000000100 */
[----:B------:R-:W-:Y:S01]  /*1080*/  @!P1 FMUL R19, R19, 0.5 ;  /* 0x3f00000013139820 */ /* 0x000fe20000400000 */
[----:B------:R-:W-:Y:S01]  /*1090*/  FSETP.GEU.AND P3, PT, R11, -126, PT ;  /* 0xc2fc00000b00780b */ /* 0x000fe20003f6e000 */
[-C--:B------:R-:W-:Y:S01]  /*10a0*/  FMUL R24, R24, R5.reuse ;  /* 0x0000000518187220 */ /* 0x080fe20000400000 */
[----:B------:R-:W-:Y:S01]  /*10b0*/  FMUL R16, R28, 1.4426950216293334961 ;  /* 0x3fb8aa3b1c107820 */ /* 0x000fe20000400000 */
[----:B------:R-:W-:Y:S01]  /*10c0*/  FFMA R26, R14, R14, R17 ;  /* 0x0000000e0e1a7223 */ /* 0x000fe20000000011 */
[----:B------:R-:W-:Y:S01]  /*10d0*/  @!P4 FMUL R13, R13, 0.5 ;  /* 0x3f0000000d0dc820 */ /* 0x000fe20000400000 */
[----:B------:R-:W2:Y:S01]  /*10e0*/  MUFU.EX2 R19, R19 ;  /* 0x0000001300137308 */ /* 0x000ea20000000800 */
[----:B------:R-:W-:Y:S01]  /*10f0*/  FMUL R14, R24, 1.4426950216293334961 ;  /* 0x3fb8aa3b180e7820 */ /* 0x000fe20000400000 */
[----:B---3--:R-:W-:Y:S01]  /*1100*/  @!P6 FMUL R10, R10, R10 ;  /* 0x0000000a0a0ae220 */ /* 0x008fe20000400000 */
[----:B------:R-:W-:Y:S01]  /*1110*/  FMUL R26, R26, R5 ;  /* 0x000000051a1a7220 */ /* 0x000fe20000400000 */
[----:B------:R-:W-:Y:S01]  /*1120*/  FSETP.GEU.AND P6, PT, R16, -126, PT ;  /* 0xc2fc00001000780b */ /* 0x000fe20003fce000 */
[----:B----4-:R-:W-:Y:S01]  /*1130*/  @!P5 FMUL R12, R12, R12 ;  /* 0x0000000c0c0cd220 */ /* 0x010fe20000400000 */
[----:B------:R-:W-:Y:S01]  /*1140*/  FSETP.GEU.AND P5, PT, R14, -126, PT ;  /* 0xc2fc00000e00780b */ /* 0x000fe20003fae000 */
[----:B------:R-:W-:Y:S01]  /*1150*/  FMUL R6, R26, 1.4426950216293334961 ;  /* 0x3fb8aa3b1a067820 */ /* 0x000fe20000400000 */
[----:B------:R-:W3:Y:S01]  /*1160*/  MUFU.EX2 R13, R13 ;  /* 0x0000000d000d7308 */ /* 0x000ee20000000800 */
[----:B------:R-:W-:Y:S01]  /*1170*/  @!P3 FMUL R11, R11, 0.5 ;  /* 0x3f0000000b0bb820 */ /* 0x000fe20000400000 */
[----:B-1----:R-:W-:Y:S01]  /*1180*/  @!P2 FMUL R18, R18, R18 ;  /* 0x000000121212a220 */ /* 0x002fe20000400000 */
[----:B------:R-:W-:Y:S01]  /*1190*/  FADD R15, R15, R10 ;  /* 0x0000000a0f0f7221 */ /* 0x000fe20000000000 */
[----:B------:R-:W-:-:S03]  /*11a0*/  FSETP.GEU.AND P2, PT, R6, -126, PT ;  /* 0xc2fc00000600780b */ /* 0x000fc60003f4e000 */
[----:B------:R-:W-:Y:S01]  /*11b0*/  FADD R15, R15, R18 ;  /* 0x000000120f0f7221 */ /* 0x000fe20000000000 */
[----:B------:R-:W1:Y:S01]  /*11c0*/  MUFU.EX2 R11, R11 ;  /* 0x0000000b000b7308 */ /* 0x000e620000000800 */
[----:B------:R-:W-:Y:S01]  /*11d0*/  @!P6 FMUL R16, R16, 0.5 ;  /* 0x3f0000001010e820 */ /* 0x000fe20000400000 */
[----:B--2---:R-:W-:Y:S01]  /*11e0*/  @!P1 FMUL R19, R19, R19 ;  /* 0x0000001313139220 */ /* 0x004fe20000400000 */
[----:B------:R-:W-:Y:S01]  /*11f0*/  FADD R12, R15, R12 ;  /* 0x0000000c0f0c7221 */ /* 0x000fe20000000000 */
[----:B------:R-:W-:-:S03]  /*1200*/  @!P5 FMUL R14, R14, 0.5 ;  /* 0x3f0000000e0ed820 */ /* 0x000fc60000400000 */
[----:B------:R-:W-:Y:S01]  /*1210*/  FADD R12, R12, R19 ;  /* 0x000000130c0c7221 */ /* 0x000fe20000000000 */
[----:B------:R-:W2:Y:S01]  /*1220*/  MUFU.EX2 R17, R16 ;  /* 0x0000001000117308 */ /* 0x000ea20000000800 */
[----:B---3--:R-:W-:Y:S01]  /*1230*/  @!P4 FMUL R13, R13, R13 ;  /* 0x0000000d0d0dc220 */ /* 0x008fe20000400000 */
[----:B------:R-:W-:-:S03]  /*1240*/  @!P2 FMUL R6, R6, 0.5 ;  /* 0x3f0000000606a820 */ /* 0x000fc60000400000 */
[----:B------:R-:W-:-:S03]  /*1250*/  FADD R12, R12, R13 ;  /* 0x0000000d0c0c7221 */ /* 0x000fc60000000000 */
[----:B------:R-:W3:Y:S01]  /*1260*/  MUFU.EX2 R15, R14 ;  /* 0x0000000e000f7308 */ /* 0x000ee20000000800 */
[----:B-1----:R-:W-:-:S04]  /*1270*/  @!P3 FMUL R11, R11, R11 ;  /* 0x0000000b0b0bb220 */ /* 0x002fc80000400000 */
[----:B------:R-:W-:-:S03]  /*1280*/  FADD R12, R12, R11 ;  /* 0x0000000b0c0c7221 */ /* 0x000fc60000000000 */
[----:B------:R-:W1:Y:S01]  /*1290*/  MUFU.EX2 R13, R6 ;  /* 0x00000006000d7308 */ /* 0x000e620000000800 */
[----:B--2---:R-:W-:-:S04]  /*12a0*/  @!P6 FMUL R17, R17, R17 ;  /* 0x000000111111e220 */ /* 0x004fc80000400000 */
[----:B------:R-:W-:Y:S01]  /*12b0*/  FADD R12, R12, R17 ;  /* 0x000000110c0c7221 */ /* 0x000fe20000000000 */
[----:B---3--:R-:W-:-:S04]  /*12c0*/  @!P5 FMUL R15, R15, R15 ;  /* 0x0000000f0f0fd220 */ /* 0x008fc80000400000 */
[----:B------:R-:W-:Y:S01]  /*12d0*/  FADD R12, R12, R15 ;  /* 0x0000000f0c0c7221 */ /* 0x000fe20000000000 */
[----:B-1----:R-:W-:-:S04]  /*12e0*/  @!P2 FMUL R13, R13, R13 ;  /* 0x0000000d0d0da220 */ /* 0x002fc80000400000 */
[----:B------:R-:W-:Y:S01]  /*12f0*/  FADD R6, R12, R13 ;  /* 0x0000000d0c067221 */ /* 0x000fe20000000000 */
[----:B------:R-:W-:Y:S06]  /*1300*/  BRA.U UP1, `(.L_x_13) ;  /* 0xfffffff501e07547 */ /* 0x000fec000b83ffff */
.L_x_12:
[----:B------:R-:W-:Y:S05]  /*1310*/  BRA.U !UP0, `(.L_x_11) ;  /* 0x0000000508f47547 */ /* 0x000fea000b800000 */
[----:B------:R-:W-:Y:S02]  /*1320*/  UISETP.NE.AND UP0, UPT, UR17, 0x1, UPT ;  /* 0x000000011100788c */ /* 0x000fe4000bf05270 */
[----:B------:R-:W-:-:S04]  /*1330*/  ULOP3.LUT UR7, UR10, 0x1, URZ, 0xc0, !UPT ;  /* 0x000000010a077892 */ /* 0x000fc8000f8ec0ff */
[----:B------:R-:W-:-:S03]  /*1340*/  UISETP.NE.U32.AND UP1, UPT, UR7, 0x1, UPT ;  /* 0x000000010700788c */ /* 0x000fc6000bf25070 */
[----:B------:R-:W-:Y:S08]  /*1350*/  BRA.U !UP0, `(.L_x_14) ;  /* 0x0000000508307547 */ /* 0x000ff0000b800000 */
[----:B------:R-:W1:Y:S01]  /*1360*/  S2UR UR9, SR_CgaCtaId ;  /* 0x00000000000979c3 */ /* 0x000e620000008800 */
[----:B------:R-:W-:Y:S02]  /*1370*/  UMOV UR7, 0x400 ;  /* 0x0000040000077882 */ /* 0x000fe40000000000 */
[----:B------:R-:W-:Y:S02]  /*1380*/  UIADD3 UR8, UPT, UPT, UR7, 0x1000, URZ ;  /* 0x0000100007087890 */ /* 0x000fe4000fffe0ff */
[----:B------:R-:W-:Y:S02]  /*1390*/  UIADD3 UR11, UPT, UPT, UR7, 0x2000, URZ ;  /* 0x00002000070b7890 */ /* 0x000fe4000fffe0ff */
[----:B-1----:R-:W-:Y:S02]  /*13a0*/  ULEA UR8, UR9, UR8, 0x18 ;  /* 0x0000000809087291 */ /* 0x002fe4000f8ec0ff */
[----:B------:R-:W-:Y:S02]  /*13b0*/  ULEA UR10, UR9, UR7, 0x18 ;  /* 0x00000007090a7291 */ /* 0x000fe4000f8ec0ff */
[----:B------:R-:W-:-:S02]  /*13c0*/  ULEA UR8, UR5, UR8, 0x2 ;  /* 0x0000000805087291 */ /* 0x000fc4000f8e10ff */
[----:B------:R-:W-:Y:S02]  /*13d0*/  ULEA UR7, UR5, UR10, 0x2 ;  /* 0x0000000a05077291 */ /* 0x000fe4000f8e10ff */
[----:B------:R-:W-:-:S04]  /*13e0*/  ULEA UR9, UR9, UR11, 0x18 ;  /* 0x0000000b09097291 */ /* 0x000fc8000f8ec0ff */
[----:B------:R-:W-:Y:S01]  /*13f0*/  ULEA UR9, UR5, UR9, 0x2 ;  /* 0x0000000905097291 */ /* 0x000fe2000f8e10ff */
[----:B------:R-:W1:Y:S01]  /*1400*/  LDS.64 R10, [UR8] ;  /* 0x00000008ff0a7984 */ /* 0x000e620008000a00 */
[----:B------:R-:W-:-:S03]  /*1410*/  UIADD3 UR5, UPT, UPT, UR5, 0x2, URZ ;  /* 0x0000000205057890 */ /* 0x000fc6000fffe0ff */
[----:B------:R-:W2:Y:S04]  /*1420*/  LDS.64 R12, [UR7] ;  /* 0x00000007ff0c7984 */ /* 0x000ea80008000a00 */
[----:B------:R-:W3:Y:S01]  /*1430*/  LDS.64 R14, [UR9] ;  /* 0x00000009ff0e7984 */ /* 0x000ee20008000a00 */
[C---:B-1----:R-:W-:Y:S01]  /*1440*/  FADD R10, R3.reuse, -R10 ;  /* 0x8000000a030a7221 */ /* 0x042fe20000000000 */
[----:B------:R-:W-:Y:S01]  /*1450*/  FADD R11, R3, -R11 ;  /* 0x8000000b030b7221 */ /* 0x000fe20000000000 */
[----:B--2---:R-:W-:Y:S02]  /*1460*/  FADD R12, R2, -R12 ;  /* 0x8000000c020c7221 */ /* 0x004fe40000000000 */
[----:B------:R-:W-:Y:S01]  /*1470*/  FMUL R17, R10, R10 ;  /* 0x0000000a0a117220 */ /* 0x000fe20000400000 */
[----:B------:R-:W-:Y:S01]  /*1480*/  FADD R13, R2, -R13 ;  /* 0x8000000d020d7221 */ /* 0x000fe20000000000 */
[----:B------:R-:W-:Y:S01]  /*1490*/  FMUL R16, R11, R11 ;  /* 0x0000000b0b107220 */ /* 0x000fe20000400000 */
[--C-:B---3--:R-:W-:Y:S01]  /*14a0*/  FADD R10, R4, -R14.reuse ;  /* 0x8000000e040a7221 */ /* 0x108fe20000000000 */
[----:B------:R-:W-:Y:S01]  /*14b0*/  FFMA R17, R12, R12, R17 ;  /* 0x0000000c0c117223 */ /* 0x000fe20000000011 */
[----:B------:R-:W-:Y:S01]  /*14c0*/  FADD R14, R4, R14 ;  /* 0x0000000e040e7221 */ /* 0x000fe20000000000 */
[----:B------:R-:W-:-:S02]  /*14d0*/  FFMA R16, R13, R13, R16 ;  /* 0x0000000d0d107223 */ /* 0x000fc40000000010 */
[--C-:B------:R-:W-:Y:S01]  /*14e0*/  FFMA R10, R10, R10, R17.reuse ;  /* 0x0000000a0a0a7223 */ /* 0x100fe20000000011 */
[C---:B------:R-:W-:Y:S01]  /*14f0*/  FADD R12, -R7.reuse, R14 ;  /* 0x0000000e070c7221 */ /* 0x040fe20000000100 */
[--C-:B------:R-:W-:Y:S02]  /*1500*/  FFMA R14, R14, R14, R17.reuse ;  /* 0x0000000e0e0e7223 */ /* 0x100fe40000000011 */
[-C--:B------:R-:W-:Y:S01]  /*1510*/  FMUL R10, R10, R5.reuse ;  /* 0x000000050a0a7220 */ /* 0x080fe20000400000 */
[----:B------:R-:W-:Y:S01]  /*1520*/  FFMA R12, R12, R12, R17 ;  /* 0x0000000c0c0c7223 */ /* 0x000fe20000000011 */
[-C--:B------:R-:W-:Y:S01]  /*1530*/  FMUL R14, R14, R5.reuse ;  /* 0x000000050e0e7220 */ /* 0x080fe20000400000 */
[--C-:B------:R-:W-:Y:S01]  /*1540*/  FADD R17, R4, R15.reuse ;  /* 0x0000000f04117221 */ /* 0x100fe20000000000 */
[----:B------:R-:W-:Y:S01]  /*1550*/  FMUL R10, R10, 1.4426950216293334961 ;  /* 0x3fb8aa3b0a0a7820 */ /* 0x000fe20000400000 */
[----:B------:R-:W-:Y:S01]  /*1560*/  FADD R15, R4, -R15 ;  /* 0x8000000f040f7221 */ /* 0x000fe20000000000 */
[----:B------:R-:W-:Y:S01]  /*1570*/  FMUL R11, R14, 1.4426950216293334961 ;  /* 0x3fb8aa3b0e0b7820 */ /* 0x000fe20000400000 */
[----:B------:R-:W-:Y:S01]  /*1580*/  FMUL R12, R12, R5 ;  /* 0x000000050c0c7220 */ /* 0x000fe20000400000 */
[----:B------:R-:W-:Y:S01]  /*1590*/  FADD R13, -R7, R17 ;  /* 0x00000011070d7221 */ /* 0x000fe20000000100 */
[----:B------:R-:W-:Y:S01]  /*15a0*/  FSETP.GEU.AND P1, PT, R10, -126, PT ;  /* 0xc2fc00000a00780b */ /* 0x000fe20003f2e000 */
[--C-:B------:R-:W-:Y:S01]  /*15b0*/  FFMA R14, R15, R15, R16.reuse ;  /* 0x0000000f0f0e7223 */ /* 0x100fe20000000010 */
[----:B------:R-:W-:Y:S01]  /*15c0*/  FSETP.GEU.AND P2, PT, R11, -126, PT ;  /* 0xc2fc00000b00780b */ /* 0x000fe20003f4e000 */
[----:B------:R-:W-:Y:S01]  /*15d0*/  FMUL R12, R12, 1.4426950216293334961 ;  /* 0x3fb8aa3b0c0c7820 */ /* 0x000fe20000400000 */
[--C-:B------:R-:W-:Y:S01]  /*15e0*/  FFMA R18, R17, R17, R16.reuse ;  /* 0x0000001111127223 */ /* 0x100fe20000000010 */
[----:B------:R-:W-:Y:S01]  /*15f0*/  FMUL R14, R14, R5 ;  /* 0x000000050e0e7220 */ /* 0x000fe20000400000 */
[----:B------:R-:W-:-:S02]  /*1600*/  FFMA R16, R13, R13, R16 ;  /* 0x0000000d0d107223 */ /* 0x000fc40000000010 */
[-C--:B------:R-:W-:Y:S01]  /*1610*/  FMUL R18, R18, R5.reuse ;  /* 0x0000000512127220 */ /* 0x080fe20000400000 */
[----:B------:R-:W-:Y:S01]  /*1620*/  FMUL R14, R14, 1.4426950216293334961 ;  /* 0x3fb8aa3b0e0e7820 */ /* 0x000fe20000400000 */
[----:B------:R-:W-:Y:S01]  /*1630*/  FSETP.GEU.AND P3, PT, R12, -126, PT ;  /* 0xc2fc00000c00780b */ /* 0x000fe20003f6e000 */
[----:B------:R-:W-:Y:S01]  /*1640*/  FMUL R16, R16, R5 ;  /* 0x0000000510107220 */ /* 0x000fe20000400000 */
[----:B------:R-:W-:Y:S01]  /*1650*/  FMUL R18, R18, 1.4426950216293334961 ;  /* 0x3fb8aa3b12127820 */ /* 0x000fe20000400000 */
[----:B------:R-:W-:Y:S01]  /*1660*/  @!P1 FMUL R10, R10, 0.5 ;  /* 0x3f0000000a0a9820 */ /* 0x000fe20000400000 */
[----:B------:R-:W-:Y:S01]  /*1670*/  FSETP.GEU.AND P4, PT, R14, -126, PT ;  /* 0xc2fc00000e00780b */ /* 0x000fe20003f8e000 */
[----:B------:R-:W-:Y:S01]  /*1680*/  @!P2 FMUL R11, R11, 0.5 ;  /* 0x3f0000000b0ba820 */ /* 0x000fe20000400000 */
[----:B------:R-:W-:Y:S01]  /*1690*/  FMUL R16, R16, 1.4426950216293334961 ;  /* 0x3fb8aa3b10107820 */ /* 0x000fe20000400000 */
[----:B------:R-:W1:Y:S01]  /*16a0*/  MUFU.EX2 R13, R10 ;  /* 0x0000000a000d7308 */ /* 0x000e620000000800 */
[----:B------:R-:W-:-:S03]  /*16b0*/  FSETP.GEU.AND P5, PT, R18, -126, PT ;  /* 0xc2fc00001200780b */ /* 0x000fc60003fae000 */
[----:B------:R-:W-:Y:S02]  /*16c0*/  FSETP.GEU.AND P6, PT, R16, -126, PT ;  /* 0xc2fc00001000780b */ /* 0x000fe40003fce000 */
[----:B------:R-:W-:Y:S02]  /*16d0*/  @!P3 FMUL R12, R12, 0.5 ;  /* 0x3f0000000c0cb820 */ /* 0x000fe40000400000 */
[----:B------:R-:W2:Y:S02]  /*16e0*/  MUFU.EX2 R11, R11 ;  /* 0x0000000b000b7308 */ /* 0x000ea40000000800 */
[----:B------:R-:W-:-:S04]  /*16f0*/  @!P4 FMUL R14, R14, 0.5 ;  /* 0x3f0000000e0ec820 */ /* 0x000fc80000400000 */
[----:B------:R-:W-:Y:S02]  /*1700*/  @!P5 FMUL R18, R18, 0.5 ;  /* 0x3f0000001212d820 */ /* 0x000fe40000400000 */
[----:B------:R-:W3:Y:S01]  /*1710*/  MUFU.EX2 R15, R12 ;  /* 0x0000000c000f7308 */ /* 0x000ee20000000800 */
[----:B-1----:R-:W-:Y:S01]  /*1720*/  @!P1 FMUL R13, R13, R13 ;  /* 0x0000000d0d0d9220 */ /* 0x002fe20000400000 */
[----:B------:R-:W-:-:S03]  /*1730*/  @!P6 FMUL R16, R16, 0.5 ;  /* 0x3f0000001010e820 */ /* 0x000fc60000400000 */
[----:B-----5:R-:W-:-:S03]  /*1740*/  FADD R6, R6, R13 ;  /* 0x0000000d06067221 */ /* 0x020fc60000000000 */
[----:B------:R-:W1:Y:S01]  /*1750*/  MUFU.EX2 R17, R14 ;  /* 0x0000000e00117308 */ /* 0x000e620000000800 */
[----:B--2---:R-:W-:-:S04]  /*1760*/  @!P2 FMUL R11, R11, R11 ;  /* 0x0000000b0b0ba220 */ /* 0x004fc80000400000 */
[----:B------:R-:W-:-:S03]  /*1770*/  FADD R6, R6, R11 ;  /* 0x0000000b06067221 */ /* 0x000fc60000000000 */
[----:B------:R-:W2:Y:S01]  /*1780*/  MUFU.EX2 R19, R18 ;  /* 0x0000001200137308 */ /* 0x000ea20000000800 */
[----:B---3--:R-:W-:-:S04]  /*1790*/  @!P3 FMUL R15, R15, R15 ;  /* 0x0000000f0f0fb220 */ /* 0x008fc80000400000 */
[----:B------:R-:W-:-:S03]  /*17a0*/  FADD R6, R6, R15 ;  /* 0x0000000f06067221 */ /* 0x000fc60000000000 */
[----:B------:R-:W3:Y:S01]  /*17b0*/  MUFU.EX2 R13, R16 ;  /* 0x00000010000d7308 */ /* 0x000ee20000000800 */
[----:B-1----:R-:W-:-:S04]  /*17c0*/  @!P4 FMUL R17, R17, R17 ;  /* 0x000000111111c220 */ /* 0x002fc80000400000 */
[----:B------:R-:W-:Y:S01]  /*17d0*/  FADD R6, R6, R17 ;  /* 0x0000001106067221 */ /* 0x000fe20000000000 */
[----:B--2---:R-:W-:-:S04]  /*17e0*/  @!P5 FMUL R19, R19, R19 ;  /* 0x000000131313d220 */ /* 0x004fc80000400000 */
[----:B------:R-:W-:Y:S01]  /*17f0*/  FADD R6, R6, R19 ;  /* 0x0000001306067221 */ /* 0x000fe20000000000 */
[----:B---3--:R-:W-:-:S04]  /*1800*/  @!P6 FMUL R13, R13, R13 ;  /* 0x0000000d0d0de220 */ /* 0x008fc80000400000 */
[----:B------:R-:W-:-:S07]  /*1810*/  FADD R6, R6, R13 ;  /* 0x0000000d06067221 */ /* 0x000fce0000000000 */
.L_x_14:
[----:B------:R-:W-:Y:S05]  /*1820*/  BRA.U UP1, `(.L_x_11) ;  /* 0x0000000101b07547 */ /* 0x000fea000b800000 */
        /* <DEDUP_REMOVED lines=10> */
[----:B------:R-:W1:Y:S04]  /*18d0*/  LDS R10, [UR8] ;  /* 0x00000008ff0a7984 */ /* 0x000e680008000800 */
[----:B------:R-:W2:Y:S04]  /*18e0*/  LDS R11, [UR7] ;  /* 0x00000007ff0b7984 */ /* 0x000ea80008000800 */
[----:B------:R-:W3:Y:S01]  /*18f0*/  LDS R13, [UR5] ;  /* 0x00000005ff0d7984 */ /* 0x000ee20008000800 */
[----:B-1----:R-:W-:Y:S01]  /*1900*/  FADD R10, R3, -R10 ;  /* 0x8000000a030a7221 */ /* 0x002fe20000000000 */
[----:B--2---:R-:W-:-:S03]  /*1910*/  FADD R11, R2, -R11 ;  /* 0x8000000b020b7221 */ /* 0x004fc60000000000 */
[----:B------:R-:W-:Y:S01]  /*1920*/  FMUL R10, R10, R10 ;  /* 0x0000000a0a0a7220 */ /* 0x000fe20000400000 */
[----:B---3--:R-:W-:-:S03]  /*1930*/  FADD R15, R4, -R13 ;  /* 0x8000000d040f7221 */ /* 0x008fc60000000000 */
[----:B------:R-:W-:Y:S01]  /*1940*/  FFMA R10, R11, R11, R10 ;  /* 0x0000000b0b0a7223 */ /* 0x000fe2000000000a */
[----:B------:R-:W-:-:S03]  /*1950*/  FADD R13, R4, R13 ;  /* 0x0000000d040d7221 */ /* 0x000fc60000000000 */
[--C-:B------:R-:W-:Y:S01]  /*1960*/  FFMA R12, R15, R15, R10.reuse ;  /* 0x0000000f0f0c7223 */ /* 0x100fe2000000000a */
[----:B------:R-:W-:Y:S01]  /*1970*/  FADD R11, -R7, R13 ;  /* 0x0000000d070b7221 */ /* 0x000fe20000000100 */
[--C-:B------:R-:W-:Y:S02]  /*1980*/  FFMA R14, R13, R13, R10.reuse ;  /* 0x0000000d0d0e7223 */ /* 0x100fe4000000000a */
[----:B------:R-:W-:Y:S01]  /*1990*/  FMUL R12, R12, R5 ;  /* 0x000000050c0c7220 */ /* 0x000fe20000400000 */
[----:B------:R-:W-:Y:S01]  /*19a0*/  FFMA R10, R11, R11, R10 ;  /* 0x0000000b0b0a7223 */ /* 0x000fe2000000000a */
[-C--:B------:R-:W-:Y:S02]  /*19b0*/  FMUL R14, R14, R5.reuse ;  /* 0x000000050e0e7220 */ /* 0x080fe40000400000 */
[----:B------:R-:W-:Y:S01]  /*19c0*/  FMUL R12, R12, 1.4426950216293334961 ;  /* 0x3fb8aa3b0c0c7820 */ /* 0x000fe20000400000 */
[----:B------:R-:W-:Y:S01]  /*19d0*/  FMUL R10, R10, R5 ;  /* 0x000000050a0a7220 */ /* 0x000fe20000400000 */
[----:B------:R-:W-:-:S03]  /*19e0*/  FMUL R14, R14, 1.4426950216293334961 ;  /* 0x3fb8aa3b0e0e7820 */ /* 0x000fc60000400000 */
[----:B------:R-:W-:Y:S01]  /*19f0*/  FSETP.GEU.AND P1, PT, R12, -126, PT ;  /* 0xc2fc00000c00780b */ /* 0x000fe20003f2e000 */
[----:B------:R-:W-:Y:S01]  /*1a00*/  FMUL R10, R10, 1.4426950216293334961 ;  /* 0x3fb8aa3b0a0a7820 */ /* 0x000fe20000400000 */
[----:B------:R-:W-:-:S04]  /*1a10*/  FSETP.GEU.AND P2, PT, R14, -126, PT ;  /* 0xc2fc00000e00780b */ /* 0x000fc80003f4e000 */
[----:B------:R-:W-:-:S07]  /*1a20*/  FSETP.GEU.AND P3, PT, R10, -126, PT ;  /* 0xc2fc00000a00780b */ /* 0x000fce0003f6e000 */
[----:B------:R-:W-:Y:S02]  /*1a30*/  @!P1 FMUL R12, R12, 0.5 ;  /* 0x3f0000000c0c9820 */ /* 0x000fe40000400000 */
[----:B------:R-:W-:Y:S02]  /*1a40*/  @!P2 FMUL R14, R14, 0.5 ;  /* 0x3f0000000e0ea820 */ /* 0x000fe40000400000 */
[----:B------:R-:W1:Y:S02]  /*1a50*/  MUFU.EX2 R11, R12 ;  /* 0x0000000c000b7308 */ /* 0x000e640000000800 */
[----:B------:R-:W-:-:S06]  /*1a60*/  @!P3 FMUL R10, R10, 0.5 ;  /* 0x3f0000000a0ab820 */ /* 0x000fcc0000400000 */
[----:B------:R-:W2:Y:S08]  /*1a70*/  MUFU.EX2 R13, R14 ;  /* 0x0000000e000d7308 */ /* 0x000eb00000000800 */
[----:B------:R-:W3:Y:S01]  /*1a80*/  MUFU.EX2 R15, R10 ;  /* 0x0000000a000f7308 */ /* 0x000ee20000000800 */
[----:B-1----:R-:W-:-:S04]  /*1a90*/  @!P1 FMUL R11, R11, R11 ;  /* 0x0000000b0b0b9220 */ /* 0x002fc80000400000 */
[----:B-----5:R-:W-:Y:S01]  /*1aa0*/  FADD R6, R6, R11 ;  /* 0x0000000b06067221 */ /* 0x020fe20000000000 */
[----:B--2---:R-:W-:-:S04]  /*1ab0*/  @!P2 FMUL R13, R13, R13 ;  /* 0x0000000d0d0da220 */ /* 0x004fc80000400000 */
[----:B------:R-:W-:Y:S01]  /*1ac0*/  FADD R6, R6, R13 ;  /* 0x0000000d06067221 */ /* 0x000fe20000000000 */
[----:B---3--:R-:W-:-:S04]  /*1ad0*/  @!P3 FMUL R15, R15, R15 ;  /* 0x0000000f0f0fb220 */ /* 0x008fc80000400000 */
[----:B------:R-:W-:-:S07]  /*1ae0*/  FADD R6, R6, R15 ;  /* 0x0000000f06067221 */ /* 0x000fce0000000000 */
.L_x_11:
[----:B------:R-:W-:Y:S05]  /*1af0*/  BSYNC.RECONVERGENT B0 ;  /* 0x0000000000007941 */ /* 0x000fea0003800200 */
.L_x_10:
[----:B------:R-:W-:Y:S02]  /*1b00*/  UIADD3 UR4, UPT, UPT, UR6, UR4, URZ ;  /* 0x0000000406047290 */ /* 0x000fe4000fffe0ff */
[----:B------:R-:W-:-:S04]  /*1b10*/  UIADD3 UR13, UPT, UPT, -UR6, UR13, URZ ;  /* 0x0000000d060d7290 */ /* 0x000fc8000fffe1ff */
[----:B------:R-:W-:-:S13]  /*1b20*/  ISETP.LE.AND P1, PT, R21, UR4, PT ;  /* 0x0000000415007c0c */ /* 0x000fda000bf23270 */
[----:B------:R-:W-:Y:S05]  /*1b30*/  @!P1 BRA `(.L_x_15) ;  /* 0xffffffec00309947 */ /* 0x000fea000383ffff */
.L_x_9:
[----:B------:R-:W-:Y:S05]  /*1b40*/  @!P0 EXIT ;  /* 0x000000000000894d */ /* 0x000fea0003800000 */
[----:B-----5:R-:W-:Y:S01]  /*1b50*/  STG.E desc[UR14][R22.64], R6 ;  /* 0x0000000616007986 */ /* 0x020fe2000c10190e */
[----:B------:R-:W-:Y:S05]  /*1b60*/  EXIT ;  /* 0x000000000000794d */ /* 0x000fea0003800000 */
        .weak           $__internal_0_$__cuda_sm3x_div_rn_noftz_f32_slowpath
        .type           $__internal_0_$__cuda_sm3x_div_rn_noftz_f32_slowpath,@function
        .size           $__internal_0_$__cuda_sm3x_div_rn_noftz_f32_slowpath,(.L_x_28 - $__internal_0_$__cuda_sm3x_div_rn_noftz_f32_slowpath)
$__internal_0_$__cuda_sm3x_div_rn_noftz_f32_slowpath:
[----:B------:R-:W-:Y:S01]  /*1b70*/  SHF.R.U32.HI R10, RZ, 0x17, R6 ;  /* 0x00000017ff0a7819 */ /* 0x000fe20000011606 */
[----:B------:R-:W-:Y:S01]  /*1b80*/  BSSY.RECONVERGENT B2, `(.L_x_16) ;  /* 0x0000062000027945 */ /* 0x000fe20003800200 */
[----:B------:R-:W-:Y:S02]  /*1b90*/  SHF.R.U32.HI R9, RZ, 0x17, R5 ;  /* 0x00000017ff097819 */ /* 0x000fe40000011605 */
[----:B------:R-:W-:Y:S02]  /*1ba0*/  LOP3.LUT R10, R10, 0xff, RZ, 0xc0, !PT ;  /* 0x000000ff0a0a7812 */ /* 0x000fe400078ec0ff */
[----:B------:R-:W-:Y:S02]  /*1bb0*/  LOP3.LUT R13, R9, 0xff, RZ, 0xc0, !PT ;  /* 0x000000ff090d7812 */ /* 0x000fe400078ec0ff */
[----:B------:R-:W-:Y:S02]  /*1bc0*/  IADD3 R12, PT, PT, R10, -0x1, RZ ;  /* 0xffffffff0a0c7810 */ /* 0x000fe40007ffe0ff */
[----:B------:R-:W-:-:S02]  /*1bd0*/  IADD3 R11, PT, PT, R13, -0x1, RZ ;  /* 0xffffffff0d0b7810 */ /* 0x000fc40007ffe0ff */
[----:B------:R-:W-:-:S04]  /*1be0*/  ISETP.GT.U32.AND P1, PT, R12, 0xfd, PT ;  /* 0x000000fd0c00780c */ /* 0x000fc80003f24070 */
[----:B------:R-:W-:-:S13]  /*1bf0*/  ISETP.GT.U32.OR P1, PT, R11, 0xfd, P1 ;  /* 0x000000fd0b00780c */ /* 0x000fda0000f24470 */
[----:B------:R-:W-:Y:S01]  /*1c00*/  @!P1 MOV R9, RZ ;  /* 0x000000ff00099202 */ /* 0x000fe20000000f00 */
[----:B------:R-:W-:Y:S06]  /*1c10*/  @!P1 BRA `(.L_x_17) ;  /* 0x00000000005c9947 */ /* 0x000fec0003800000 */
[----:B------:R-:W-:Y:S02]  /*1c20*/  FSETP.GTU.FTZ.AND P1, PT, |R5|, +INF , PT ;  /* 0x7f8000000500780b */ /* 0x000fe40003f3c200 */
[----:B------:R-:W-:-:S04]  /*1c30*/  FSETP.GTU.FTZ.AND P2, PT, |R6|, +INF , PT ;  /* 0x7f8000000600780b */ /* 0x000fc80003f5c200 */
[----:B------:R-:W-:-:S13]  /*1c40*/  PLOP3.LUT P1, PT, P1, P2, PT, 0xf8, 0x8f ;  /* 0x00000000008f781c */ /* 0x000fda0000f25f70 */
[----:B------:R-:W-:Y:S05]  /*1c50*/  @P1 BRA `(.L_x_18) ;  /* 0x00000004004c1947 */ /* 0x000fea0003800000 */
[----:B------:R-:W-:-:S13]  /*1c60*/  LOP3.LUT P1, RZ, R6, 0x7fffffff, R5, 0xc8, !PT ;  /* 0x7fffffff06ff7812 */ /* 0x000fda000782c805 */
[----:B------:R-:W-:Y:S05]  /*1c70*/  @!P1 BRA `(.L_x_19) ;  /* 0x00000004003c9947 */ /* 0x000fea0003800000 */
[C---:B------:R-:W-:Y:S02]  /*1c80*/  FSETP.NEU.FTZ.AND P1, PT, |R5|.reuse, +INF , PT ;  /* 0x7f8000000500780b */ /* 0x040fe40003f3d200 */
[----:B------:R-:W-:Y:S02]  /*1c90*/  FSETP.NEU.FTZ.AND P3, PT, |R6|, +INF , PT ;  /* 0x7f8000000600780b */ /* 0x000fe40003f7d200 */
[----:B------:R-:W-:-:S11]  /*1ca0*/  FSETP.NEU.FTZ.AND P2, PT, |R5|, +INF , PT ;  /* 0x7f8000000500780b */ /* 0x000fd60003f5d200 */
[----:B------:R-:W-:Y:S05]  /*1cb0*/  @!P3 BRA !P1, `(.L_x_19) ;  /* 0x00000004002cb947 */ /* 0x000fea0004800000 */
[----:B------:R-:W-:-:S04]  /*1cc0*/  LOP3.LUT P1, RZ, R5, 0x7fffffff, RZ, 0xc0, !PT ;  /* 0x7fffffff05ff7812 */ /* 0x000fc8000782c0ff */
[----:B------:R-:W-:-:S13]  /*1cd0*/  PLOP3.LUT P1, PT, P3, P1, PT, 0x2f, 0xf2 ;  /* 0x0000000000f2781c */ /* 0x000fda0001f22577 */
[----:B------:R-:W-:Y:S05]  /*1ce0*/  @P1 BRA `(.L_x_20) ;  /* 0x0000000400181947 */ /* 0x000fea0003800000 */
[----:B------:R-:W-:-:S04]  /*1cf0*/  LOP3.LUT P1, RZ, R6, 0x7fffffff, RZ, 0xc0, !PT ;  /* 0x7fffffff06ff7812 */ /* 0x000fc8000782c0ff */
[----:B------:R-:W-:-:S13]  /*1d00*/  PLOP3.LUT P1, PT, P2, P1, PT, 0x2f, 0xf2 ;  /* 0x0000000000f2781c */ /* 0x000fda0001722577 */
[----:B------:R-:W-:Y:S05]  /*1d10*/  @P1 BRA `(.L_x_21) ;  /* 0x0000000400001947 */ /* 0x000fea0003800000 */
[----:B------:R-:W-:Y:S02]  /*1d20*/  ISETP.GE.AND P1, PT, R11, RZ, PT ;  /* 0x000000ff0b00720c */ /* 0x000fe40003f26270 */
[----:B------:R-:W-:-:S11]  /*1d30*/  ISETP.GE.AND P2, PT, R12, RZ, PT ;  /* 0x000000ff0c00720c */ /* 0x000fd60003f46270 */
[----:B------:R-:W-:Y:S01]  /*1d40*/  @P1 MOV R9, RZ ;  /* 0x000000ff00091202 */ /* 0x000fe20000000f00 */
[----:B------:R-:W-:Y:S01]  /*1d50*/  @!P1 FFMA R5, R5, 1.84467440737095516160e+19, RZ ;  /* 0x5f80000005059823 */ /* 0x000fe200000000ff */
[----:B------:R-:W-:Y:S01]  /*1d60*/  @!P1 MOV R9, 0xffffffc0 ;  /* 0xffffffc000099802 */ /* 0x000fe20000000f00 */
[----:B------:R-:W-:-:S03]  /*1d70*/  @!P2 FFMA R6, R6, 1.84467440737095516160e+19, RZ ;  /* 0x5f8000000606a823 */ /* 0x000fc600000000ff */
[----:B------:R-:W-:-:S07]  /*1d80*/  @!P2 IADD3 R9, PT, PT, R9, 0x40, RZ ;  /* 0x000000400909a810 */ /* 0x000fce0007ffe0ff */
.L_x_17:
[----:B------:R-:W-:Y:S01]  /*1d90*/  LEA R11, R10, 0xc0800000, 0x17 ;  /* 0xc08000000a0b7811 */ /* 0x000fe200078eb8ff */
[----:B------:R-:W-:Y:S03]  /*1da0*/  BSSY.RECONVERGENT B3, `(.L_x_22) ;  /* 0x0000036000037945 */ /* 0x000fe60003800200 */
[----:B------:R-:W-:Y:S02]  /*1db0*/  IADD3 R12, PT, PT, -R11, R6, RZ ;  /* 0x000000060b0c7210 */ /* 0x000fe40007ffe1ff */
[----:B------:R-:W-:Y:S02]  /*1dc0*/  IADD3 R11, PT, PT, R13, -0x7f, RZ ;  /* 0xffffff810d0b7810 */ /* 0x000fe40007ffe0ff */
[----:B------:R0:W1:Y:S01]  /*1dd0*/  MUFU.RCP R6, R12 ;  /* 0x0000000c00067308 */ /* 0x0000620000001000 */
[----:B------:R-:W-:Y:S02]  /*1de0*/  FADD.FTZ R14, -R12, -RZ ;  /* 0x800000ff0c0e7221 */ /* 0x000fe40000010100 */
[C---:B------:R-:W-:Y:S01]  /*1df0*/  IMAD R5, R11.reuse, -0x800000, R5 ;  /* 0xff8000000b057824 */ /* 0x040fe200078e0205 */
[----:B0-----:R-:W-:-:S04]  /*1e00*/  IADD3 R12, PT, PT, R11, 0x7f, -R10 ;  /* 0x0000007f0b0c7810 */ /* 0x001fc80007ffe80a */
[----:B------:R-:W-:Y:S01]  /*1e10*/  IADD3 R12, PT, PT, R12, R9, RZ ;  /* 0x000000090c0c7210 */ /* 0x000fe20007ffe0ff */
[----:B-1----:R-:W-:-:S04]  /*1e20*/  FFMA R13, R6, R14, 1 ;  /* 0x3f800000060d7423 */ /* 0x002fc8000000000e */
[----:B------:R-:W-:-:S04]  /*1e30*/  FFMA R6, R6, R13, R6 ;  /* 0x0000000d06067223 */ /* 0x000fc80000000006 */
[----:B------:R-:W-:-:S04]  /*1e40*/  FFMA R13, R5, R6, RZ ;  /* 0x00000006050d7223 */ /* 0x000fc800000000ff */
[----:B------:R-:W-:-:S04]  /*1e50*/  FFMA R15, R14, R13, R5 ;  /* 0x0000000d0e0f7223 */ /* 0x000fc80000000005 */
[----:B------:R-:W-:-:S04]  /*1e60*/  FFMA R15, R6, R15, R13 ;  /* 0x0000000f060f7223 */ /* 0x000fc8000000000d */
[----:B------:R-:W-:-:S04]  /*1e70*/  FFMA R14, R14, R15, R5 ;  /* 0x0000000f0e0e7223 */ /* 0x000fc80000000005 */
[----:B------:R-:W-:-:S05]  /*1e80*/  FFMA R5, R6, R14, R15 ;  /* 0x0000000e06057223 */ /* 0x000fca000000000f */
[----:B------:R-:W-:-:S04]  /*1e90*/  SHF.R.U32.HI R10, RZ, 0x17, R5 ;  /* 0x00000017ff0a7819 */ /* 0x000fc80000011605 */
[----:B------:R-:W-:-:S04]  /*1ea0*/  LOP3.LUT R10, R10, 0xff, RZ, 0xc0, !PT ;  /* 0x000000ff0a0a7812 */ /* 0x000fc800078ec0ff */
[----:B------:R-:W-:-:S04]  /*1eb0*/  IADD3 R13, PT, PT, R10, R12, RZ ;  /* 0x0000000c0a0d7210 */ /* 0x000fc80007ffe0ff */
[----:B------:R-:W-:-:S04]  /*1ec0*/  IADD3 R9, PT, PT, R13, -0x1, RZ ;  /* 0xffffffff0d097810 */ /* 0x000fc80007ffe0ff */
[----:B------:R-:W-:-:S13]  /*1ed0*/  ISETP.GE.U32.AND P1, PT, R9, 0xfe, PT ;  /* 0x000000fe0900780c */ /* 0x000fda0003f26070 */
[----:B------:R-:W-:Y:S05]  /*1ee0*/  @!P1 BRA `(.L_x_23) ;  /* 0x0000000000809947 */ /* 0x000fea0003800000 */
[----:B------:R-:W-:-:S13]  /*1ef0*/  ISETP.GT.AND P1, PT, R13, 0xfe, PT ;  /* 0x000000fe0d00780c */ /* 0x000fda0003f24270 */
[----:B------:R-:W-:Y:S05]  /*1f00*/  @P1 BRA `(.L_x_24) ;  /* 0x00000000006c1947 */ /* 0x000fea0003800000 */
[----:B------:R-:W-:-:S13]  /*1f10*/  ISETP.GE.AND P1, PT, R13, 0x1, PT ;  /* 0x000000010d00780c */ /* 0x000fda0003f26270 */
[----:B------:R-:W-:Y:S05]  /*1f20*/  @P1 BRA `(.L_x_25) ;  /* 0x0000000000741947 */ /* 0x000fea0003800000 */
[----:B------:R-:W-:Y:S02]  /*1f30*/  ISETP.GE.AND P1, PT, R13, -0x18, PT ;  /* 0xffffffe80d00780c */ /* 0x000fe40003f26270 */
[----:B------:R-:W-:-:S11]  /*1f40*/  LOP3.LUT R5, R5, 0x80000000, RZ, 0xc0, !PT ;  /* 0x8000000005057812 */ /* 0x000fd600078ec0ff */
[----:B------:R-:W-:Y:S05]  /*1f50*/  @!P1 BRA `(.L_x_25) ;  /* 0x0000000000689947 */ /* 0x000fea0003800000 */
[CCC-:B------:R-:W-:Y:S01]  /*1f60*/  FFMA.RZ R9, R6.reuse, R14.reuse, R15.reuse ;  /* 0x0000000e06097223 */ /* 0x1c0fe2000000c00f */
[C---:B------:R-:W-:Y:S02]  /*1f70*/  IADD3 R11, PT, PT, R13.reuse, 0x20, RZ ;  /* 0x000000200d0b7810 */ /* 0x040fe40007ffe0ff */
[----:B------:R-:W-:Y:S02]  /*1f80*/  ISETP.NE.AND P3, PT, R13, RZ, PT ;  /* 0x000000ff0d00720c */ /* 0x000fe40003f65270 */
[----:B------:R-:W-:Y:S01]  /*1f90*/  LOP3.LUT R10, R9, 0x7fffff, RZ, 0xc0, !PT ;  /* 0x007fffff090a7812 */ /* 0x000fe200078ec0ff */
[CCC-:B------:R-:W-:Y:S01]  /*1fa0*/  FFMA.RP R9, R6.reuse, R14.reuse, R15.reuse ;  /* 0x0000000e06097223 */ /* 0x1c0fe2000000800f */
[----:B------:R-:W-:Y:S01]  /*1fb0*/  FFMA.RM R6, R6, R14, R15 ;  /* 0x0000000e06067223 */ /* 0x000fe2000000400f */
[----:B------:R-:W-:Y:S02]  /*1fc0*/  ISETP.NE.AND P2, PT, R13, RZ, PT ;  /* 0x000000ff0d00720c */ /* 0x000fe40003f45270 */
[----:B------:R-:W-:-:S02]  /*1fd0*/  LOP3.LUT R10, R10, 0x800000, RZ, 0xfc, !PT ;  /* 0x008000000a0a7812 */ /* 0x000fc400078efcff */
[----:B------:R-:W-:Y:S02]  /*1fe0*/  IADD3 R12, PT, PT, -R13, RZ, RZ ;  /* 0x000000ff0d0c7210 */ /* 0x000fe40007ffe1ff */
[----:B------:R-:W-:Y:S02]  /*1ff0*/  SHF.L.U32 R11, R10, R11, RZ ;  /* 0x0000000b0a0b7219 */ /* 0x000fe400000006ff */
[----:B------:R-:W-:Y:S02]  /*2000*/  FSETP.NEU.FTZ.AND P1, PT, R9, R6, PT ;  /* 0x000000060900720b */ /* 0x000fe40003f3d000 */
[----:B------:R-:W-:Y:S02]  /*2010*/  SEL R9, R12, RZ, P3 ;  /* 0x000000ff0c097207 */ /* 0x000fe40001800000 */
[----:B------:R-:W-:Y:S02]  /*2020*/  ISETP.NE.AND P2, PT, R11, RZ, P2 ;  /* 0x000000ff0b00720c */ /* 0x000fe40001745270 */
[----:B------:R-:W-:-:S02]  /*2030*/  SHF.R.U32.HI R9, RZ, R9, R10 ;  /* 0x00000009ff097219 */ /* 0x000fc4000001160a */
[----:B------:R-:W-:Y:S02]  /*2040*/  PLOP3.LUT P1, PT, P1, P2, PT, 0xf8, 0x8f ;  /* 0x00000000008f781c */ /* 0x000fe40000f25f70 */
[----:B------:R-:W-:Y:S02]  /*2050*/  SHF.R.U32.HI R11, RZ, 0x1, R9 ;  /* 0x00000001ff0b7819 */ /* 0x000fe40000011609 */
[----:B------:R-:W-:-:S04]  /*2060*/  SEL R6, RZ, 0x1, !P1 ;  /* 0x00000001ff067807 */ /* 0x000fc80004800000 */
[----:B------:R-:W-:-:S04]  /*2070*/  LOP3.LUT R6, R6, 0x1, R11, 0xf8, !PT ;  /* 0x0000000106067812 */ /* 0x000fc800078ef80b */
[----:B------:R-:W-:-:S04]  /*2080*/  LOP3.LUT R6, R6, R9, RZ, 0xc0, !PT ;  /* 0x0000000906067212 */ /* 0x000fc800078ec0ff */
[----:B------:R-:W-:-:S04]  /*2090*/  IADD3 R6, PT, PT, R11, R6, RZ ;  /* 0x000000060b067210 */ /* 0x000fc80007ffe0ff */
[----:B------:R-:W-:Y:S01]  /*20a0*/  LOP3.LUT R5, R6, R5, RZ, 0xfc, !PT ;  /* 0x0000000506057212 */ /* 0x000fe200078efcff */
[----:B------:R-:W-:Y:S06]  /*20b0*/  BRA `(.L_x_25) ;  /* 0x0000000000107947 */ /* 0x000fec0003800000 */
.L_x_24:
[----:B------:R-:W-:-:S04]  /*20c0*/  LOP3.LUT R5, R5, 0x80000000, RZ, 0xc0, !PT ;  /* 0x8000000005057812 */ /* 0x000fc800078ec0ff */
[----:B------:R-:W-:Y:S01]  /*20d0*/  LOP3.LUT R5, R5, 0x7f800000, RZ, 0xfc, !PT ;  /* 0x7f80000005057812 */ /* 0x000fe200078efcff */
[----:B------:R-:W-:Y:S06]  /*20e0*/  BRA `(.L_x_25) ;  /* 0x0000000000047947 */ /* 0x000fec0003800000 */
.L_x_23:
[----:B------:R-:W-:-:S07]  /*20f0*/  LEA R5, R12, R5, 0x17 ;  /* 0x000000050c057211 */ /* 0x000fce00078eb8ff */
.L_x_25:
[----:B------:R-:W-:Y:S05]  /*2100*/  BSYNC.RECONVERGENT B3 ;  /* 0x0000000000037941 */ /* 0x000fea0003800200 */
.L_x_22:
[----:B------:R-:W-:Y:S05]  /*2110*/  BRA `(.L_x_26) ;  /* 0x0000000000207947 */ /* 0x000fea0003800000 */
.L_x_21:
[----:B------:R-:W-:-:S04]  /*2120*/  LOP3.LUT R5, R6, 0x80000000, R5, 0x48, !PT ;  /* 0x8000000006057812 */ /* 0x000fc800078e4805 */
[----:B------:R-:W-:Y:S01]  /*2130*/  LOP3.LUT R5, R5, 0x7f800000, RZ, 0xfc, !PT ;  /* 0x7f80000005057812 */ /* 0x000fe200078efcff */
[----:B------:R-:W-:Y:S06]  /*2140*/  BRA `(.L_x_26) ;  /* 0x0000000000147947 */ /* 0x000fec0003800000 */
.L_x_20:
[----:B------:R-:W-:Y:S01]  /*2150*/  LOP3.LUT R5, R6, 0x80000000, R5, 0x48, !PT ;  /* 0x8000000006057812 */ /* 0x000fe200078e4805 */
[----:B------:R-:W-:Y:S06]  /*2160*/  BRA `(.L_x_26) ;  /* 0x00000000000c7947 */ /* 0x000fec0003800000 */
.L_x_19:
[----:B------:R-:W0:Y:S01]  /*2170*/  MUFU.RSQ R5, -QNAN ;  /* 0xffc0000000057908 */ /* 0x000e220000001400 */
[----:B------:R-:W-:Y:S05]  /*2180*/  BRA `(.L_x_26) ;  /* 0x0000000000047947 */ /* 0x000fea0003800000 */
.L_x_18:
[----:B------:R-:W-:-:S07]  /*2190*/  FADD.FTZ R5, R5, R6 ;  /* 0x0000000605057221 */ /* 0x000fce0000010000 */
.L_x_26:
[----:B------:R-:W-:Y:S05]  /*21a0*/  BSYNC.RECONVERGENT B2 ;  /* 0x0000000000027941 */ /* 0x000fea0003800200 */
.L_x_16:
[----:B------:R-:W-:-:S04]  /*21b0*/  HFMA2 R9, -RZ, RZ, 0, 0 ;  /* 0x00000000ff097431 */ /* 0x000fc800000001ff */
[----:B0-----:R-:W-:Y:S05]  /*21c0*/  RET.REL.NODEC R8 `(_Z14pagdiff_kernel13pagdiff_arg_t) ;  /* 0xffffffdc088c7950 */ /* 0x001fea0003c3ffff */
.L_x_27:
[----:B------:R-:W-:-:S00]  /*21d0*/  BRA `(.L_x_27) ;  /* 0xfffffffc00fc7947 */ /* 0x000fc0000383ffff */
[----:B------:R-:W-:-:S00]  /*21e0*/  NOP ;  /* 0x0000000000007918 */ /* 0x000fc00000000000 */
        /* <DEDUP_REMOVED lines=9> */
.L_x_28:


//--------------------- .nv.shared._Z14pagdiff_kernel13pagdiff_arg_t --------------------------
	.section	.nv.shared._Z14pagdiff_kernel13pagdiff_arg_t,"aw",@nobits
	.sectionflags	@""
	.align	4
.nv.shared._Z14pagdiff_kernel13pagdiff_arg_t:
	.zero		13312


//--------------------- .nv.shared.reserved.0     --------------------------
	.section	.nv.shared.reserved.0,"aw",@nobits
	.weak		__nv_reservedSMEM_offset_0_alias
	.size		__nv_reservedSMEM_offset_0_alias, 0, 64
	.other		__nv_reservedSMEM_offset_0_alias,@"STO_CUDA_RESERVED_SHARED STV_DEFAULT"
__nv_reservedSMEM_offset_0_alias:
	.zero		0
	.zero		64


//--------------------- .nv.constant0._Z14pagdiff_kernel13pagdiff_arg_t --------------------------
	.section	.nv.constant0._Z14pagdiff_kernel13pagdiff_arg_t,"a",@progbits
	.sectionflags	@""
	.align	4
.nv.constant0._Z14pagdiff_kernel13pagdiff_arg_t:
	.zero		984


//--------------------- SYMBOLS --------------------------

	.type		.nv.reservedSmem.offset0,@object
	.size		.nv.reservedSmem.offset0,0x4
	.type		.nv.reservedSmem.cap,@object
	.size		.nv.reservedSmem.cap,0x4
